//
// Generated by NVIDIA NVVM Compiler
//
// Compiler Build ID: CL-36424714
// Cuda compilation tools, release 13.0, V13.0.88
// Based on NVVM 20.0.0
//

.version 9.0
.target sm_100
.address_size 64

	// .globl	_Z14spect_to_valueiP5block
// _ZZ14value_to_spectiP5blockE4cx_s has been demoted
// _ZZ14value_to_spectiP5blockE4cy_s has been demoted

.visible .entry _Z14spect_to_valueiP5block(
	.param .u32 _Z14spect_to_valueiP5block_param_0,
	.param .u64 .ptr .align 1 _Z14spect_to_valueiP5block_param_1
)
{
	.reg .b32 	%r<7>;
	.reg .b32 	%f<163>;
	.reg .b64 	%rd<13>;

	ld.param.u32 	%r1, [_Z14spect_to_valueiP5block_param_0];
	ld.param.u64 	%rd1, [_Z14spect_to_valueiP5block_param_1];
	cvta.to.global.u64 	%rd2, %rd1;
	mov.u32 	%r2, %ctaid.x;
	mul.wide.u32 	%rd3, %r2, 132000;
	add.s64 	%rd4, %rd2, %rd3;
	mov.u32 	%r3, %ctaid.y;
	mul.wide.u32 	%rd5, %r3, 13200;
	add.s64 	%rd6, %rd4, %rd5;
	mov.u32 	%r4, %tid.x;
	mul.wide.u32 	%rd7, %r4, 32;
	add.s64 	%rd8, %rd6, %rd7;
	mov.u32 	%r5, %tid.y;
	mul.wide.u32 	%rd9, %r5, 4;
	add.s64 	%rd10, %rd8, %rd9;
	mov.b32 	%r6, 0;
	st.global.u32 	[%rd10+336], %r6;
	st.global.u32 	[%rd10+1360], %r6;
	st.global.u32 	[%rd10+2384], %r6;
	st.global.u32 	[%rd10+592], %r6;
	st.global.u32 	[%rd10+1616], %r6;
	st.global.u32 	[%rd10+2640], %r6;
	st.global.u32 	[%rd10+848], %r6;
	st.global.u32 	[%rd10+1872], %r6;
	st.global.u32 	[%rd10+2896], %r6;
	st.global.u32 	[%rd10+1104], %r6;
	st.global.u32 	[%rd10+2128], %r6;
	st.global.u32 	[%rd10+3152], %r6;
	mul.wide.s32 	%rd11, %r1, 96;
	add.s64 	%rd12, %rd6, %rd11;
	ld.global.f32 	%f1, [%rd12+48];
	ld.global.f32 	%f2, [%rd10+3408];
	fma.rn.f32 	%f3, %f1, %f2, 0f00000000;
	st.global.f32 	[%rd10+336], %f3;
	ld.global.f32 	%f4, [%rd12+48];
	ld.global.f32 	%f5, [%rd10+4944];
	fma.rn.f32 	%f6, %f4, %f5, 0f00000000;
	st.global.f32 	[%rd10+1360], %f6;
	ld.global.f32 	%f7, [%rd12+48];
	ld.global.f32 	%f8, [%rd10+6480];
	fma.rn.f32 	%f9, %f7, %f8, 0f00000000;
	st.global.f32 	[%rd10+2384], %f9;
	ld.global.f32 	%f10, [%rd12+52];
	ld.global.f32 	%f11, [%rd10+3664];
	fma.rn.f32 	%f12, %f10, %f11, %f3;
	st.global.f32 	[%rd10+336], %f12;
	ld.global.f32 	%f13, [%rd12+52];
	ld.global.f32 	%f14, [%rd10+5200];
	fma.rn.f32 	%f15, %f13, %f14, %f6;
	st.global.f32 	[%rd10+1360], %f15;
	ld.global.f32 	%f16, [%rd12+52];
	ld.global.f32 	%f17, [%rd10+6736];
	fma.rn.f32 	%f18, %f16, %f17, %f9;
	st.global.f32 	[%rd10+2384], %f18;
	ld.global.f32 	%f19, [%rd12+56];
	ld.global.f32 	%f20, [%rd10+3920];
	fma.rn.f32 	%f21, %f19, %f20, %f12;
	st.global.f32 	[%rd10+336], %f21;
	ld.global.f32 	%f22, [%rd12+56];
	ld.global.f32 	%f23, [%rd10+5456];
	fma.rn.f32 	%f24, %f22, %f23, %f15;
	st.global.f32 	[%rd10+1360], %f24;
	ld.global.f32 	%f25, [%rd12+56];
	ld.global.f32 	%f26, [%rd10+6992];
	fma.rn.f32 	%f27, %f25, %f26, %f18;
	st.global.f32 	[%rd10+2384], %f27;
	ld.global.f32 	%f28, [%rd12+60];
	ld.global.f32 	%f29, [%rd10+4176];
	fma.rn.f32 	%f30, %f28, %f29, %f21;
	st.global.f32 	[%rd10+336], %f30;
	ld.global.f32 	%f31, [%rd12+60];
	ld.global.f32 	%f32, [%rd10+5712];
	fma.rn.f32 	%f33, %f31, %f32, %f24;
	st.global.f32 	[%rd10+1360], %f33;
	ld.global.f32 	%f34, [%rd12+60];
	ld.global.f32 	%f35, [%rd10+7248];
	fma.rn.f32 	%f36, %f34, %f35, %f27;
	st.global.f32 	[%rd10+2384], %f36;
	ld.global.f32 	%f37, [%rd12+64];
	ld.global.f32 	%f38, [%rd10+4432];
	fma.rn.f32 	%f39, %f37, %f38, %f30;
	st.global.f32 	[%rd10+336], %f39;
	ld.global.f32 	%f40, [%rd12+64];
	ld.global.f32 	%f41, [%rd10+5968];
	fma.rn.f32 	%f42, %f40, %f41, %f33;
	st.global.f32 	[%rd10+1360], %f42;
	ld.global.f32 	%f43, [%rd12+64];
	ld.global.f32 	%f44, [%rd10+7504];
	fma.rn.f32 	%f45, %f43, %f44, %f36;
	st.global.f32 	[%rd10+2384], %f45;
	ld.global.f32 	%f46, [%rd12+68];
	ld.global.f32 	%f47, [%rd10+4688];
	fma.rn.f32 	%f48, %f46, %f47, %f39;
	st.global.f32 	[%rd10+336], %f48;
	ld.global.f32 	%f49, [%rd12+68];
	ld.global.f32 	%f50, [%rd10+6224];
	fma.rn.f32 	%f51, %f49, %f50, %f42;
	st.global.f32 	[%rd10+1360], %f51;
	ld.global.f32 	%f52, [%rd12+68];
	ld.global.f32 	%f53, [%rd10+7760];
	fma.rn.f32 	%f54, %f52, %f53, %f45;
	st.global.f32 	[%rd10+2384], %f54;
	ld.global.f32 	%f55, [%rd12+72];
	fma.rn.f32 	%f56, %f55, %f2, 0f00000000;
	st.global.f32 	[%rd10+592], %f56;
	ld.global.f32 	%f57, [%rd12+72];
	fma.rn.f32 	%f58, %f57, %f5, 0f00000000;
	st.global.f32 	[%rd10+1616], %f58;
	ld.global.f32 	%f59, [%rd12+72];
	fma.rn.f32 	%f60, %f59, %f8, 0f00000000;
	st.global.f32 	[%rd10+2640], %f60;
	ld.global.f32 	%f61, [%rd12+76];
	fma.rn.f32 	%f62, %f61, %f11, %f56;
	st.global.f32 	[%rd10+592], %f62;
	ld.global.f32 	%f63, [%rd12+76];
	fma.rn.f32 	%f64, %f63, %f14, %f58;
	st.global.f32 	[%rd10+1616], %f64;
	ld.global.f32 	%f65, [%rd12+76];
	fma.rn.f32 	%f66, %f65, %f17, %f60;
	st.global.f32 	[%rd10+2640], %f66;
	ld.global.f32 	%f67, [%rd12+80];
	fma.rn.f32 	%f68, %f67, %f20, %f62;
	st.global.f32 	[%rd10+592], %f68;
	ld.global.f32 	%f69, [%rd12+80];
	fma.rn.f32 	%f70, %f69, %f23, %f64;
	st.global.f32 	[%rd10+1616], %f70;
	ld.global.f32 	%f71, [%rd12+80];
	fma.rn.f32 	%f72, %f71, %f26, %f66;
	st.global.f32 	[%rd10+2640], %f72;
	ld.global.f32 	%f73, [%rd12+84];
	fma.rn.f32 	%f74, %f73, %f29, %f68;
	st.global.f32 	[%rd10+592], %f74;
	ld.global.f32 	%f75, [%rd12+84];
	fma.rn.f32 	%f76, %f75, %f32, %f70;
	st.global.f32 	[%rd10+1616], %f76;
	ld.global.f32 	%f77, [%rd12+84];
	fma.rn.f32 	%f78, %f77, %f35, %f72;
	st.global.f32 	[%rd10+2640], %f78;
	ld.global.f32 	%f79, [%rd12+88];
	fma.rn.f32 	%f80, %f79, %f38, %f74;
	st.global.f32 	[%rd10+592], %f80;
	ld.global.f32 	%f81, [%rd12+88];
	fma.rn.f32 	%f82, %f81, %f41, %f76;
	st.global.f32 	[%rd10+1616], %f82;
	ld.global.f32 	%f83, [%rd12+88];
	fma.rn.f32 	%f84, %f83, %f44, %f78;
	st.global.f32 	[%rd10+2640], %f84;
	ld.global.f32 	%f85, [%rd12+92];
	fma.rn.f32 	%f86, %f85, %f47, %f80;
	st.global.f32 	[%rd10+592], %f86;
	ld.global.f32 	%f87, [%rd12+92];
	fma.rn.f32 	%f88, %f87, %f50, %f82;
	st.global.f32 	[%rd10+1616], %f88;
	ld.global.f32 	%f89, [%rd12+92];
	fma.rn.f32 	%f90, %f89, %f53, %f84;
	st.global.f32 	[%rd10+2640], %f90;
	ld.global.f32 	%f91, [%rd12+96];
	fma.rn.f32 	%f92, %f91, %f2, 0f00000000;
	st.global.f32 	[%rd10+848], %f92;
	ld.global.f32 	%f93, [%rd12+96];
	fma.rn.f32 	%f94, %f93, %f5, 0f00000000;
	st.global.f32 	[%rd10+1872], %f94;
	ld.global.f32 	%f95, [%rd12+96];
	fma.rn.f32 	%f96, %f95, %f8, 0f00000000;
	st.global.f32 	[%rd10+2896], %f96;
	ld.global.f32 	%f97, [%rd12+100];
	fma.rn.f32 	%f98, %f97, %f11, %f92;
	st.global.f32 	[%rd10+848], %f98;
	ld.global.f32 	%f99, [%rd12+100];
	fma.rn.f32 	%f100, %f99, %f14, %f94;
	st.global.f32 	[%rd10+1872], %f100;
	ld.global.f32 	%f101, [%rd12+100];
	fma.rn.f32 	%f102, %f101, %f17, %f96;
	st.global.f32 	[%rd10+2896], %f102;
	ld.global.f32 	%f103, [%rd12+104];
	fma.rn.f32 	%f104, %f103, %f20, %f98;
	st.global.f32 	[%rd10+848], %f104;
	ld.global.f32 	%f105, [%rd12+104];
	fma.rn.f32 	%f106, %f105, %f23, %f100;
	st.global.f32 	[%rd10+1872], %f106;
	ld.global.f32 	%f107, [%rd12+104];
	fma.rn.f32 	%f108, %f107, %f26, %f102;
	st.global.f32 	[%rd10+2896], %f108;
	ld.global.f32 	%f109, [%rd12+108];
	fma.rn.f32 	%f110, %f109, %f29, %f104;
	st.global.f32 	[%rd10+848], %f110;
	ld.global.f32 	%f111, [%rd12+108];
	fma.rn.f32 	%f112, %f111, %f32, %f106;
	st.global.f32 	[%rd10+1872], %f112;
	ld.global.f32 	%f113, [%rd12+108];
	fma.rn.f32 	%f114, %f113, %f35, %f108;
	st.global.f32 	[%rd10+2896], %f114;
	ld.global.f32 	%f115, [%rd12+112];
	fma.rn.f32 	%f116, %f115, %f38, %f110;
	st.global.f32 	[%rd10+848], %f116;
	ld.global.f32 	%f117, [%rd12+112];
	fma.rn.f32 	%f118, %f117, %f41, %f112;
	st.global.f32 	[%rd10+1872], %f118;
	ld.global.f32 	%f119, [%rd12+112];
	fma.rn.f32 	%f120, %f119, %f44, %f114;
	st.global.f32 	[%rd10+2896], %f120;
	ld.global.f32 	%f121, [%rd12+116];
	fma.rn.f32 	%f122, %f121, %f47, %f116;
	st.global.f32 	[%rd10+848], %f122;
	ld.global.f32 	%f123, [%rd12+116];
	fma.rn.f32 	%f124, %f123, %f50, %f118;
	st.global.f32 	[%rd10+1872], %f124;
	ld.global.f32 	%f125, [%rd12+116];
	fma.rn.f32 	%f126, %f125, %f53, %f120;
	st.global.f32 	[%rd10+2896], %f126;
	ld.global.f32 	%f127, [%rd12+120];
	fma.rn.f32 	%f128, %f127, %f2, 0f00000000;
	st.global.f32 	[%rd10+1104], %f128;
	ld.global.f32 	%f129, [%rd12+120];
	fma.rn.f32 	%f130, %f129, %f5, 0f00000000;
	st.global.f32 	[%rd10+2128], %f130;
	ld.global.f32 	%f131, [%rd12+120];
	fma.rn.f32 	%f132, %f131, %f8, 0f00000000;
	st.global.f32 	[%rd10+3152], %f132;
	ld.global.f32 	%f133, [%rd12+124];
	fma.rn.f32 	%f134, %f133, %f11, %f128;
	st.global.f32 	[%rd10+1104], %f134;
	ld.global.f32 	%f135, [%rd12+124];
	fma.rn.f32 	%f136, %f135, %f14, %f130;
	st.global.f32 	[%rd10+2128], %f136;
	ld.global.f32 	%f137, [%rd12+124];
	fma.rn.f32 	%f138, %f137, %f17, %f132;
	st.global.f32 	[%rd10+3152], %f138;
	ld.global.f32 	%f139, [%rd12+128];
	fma.rn.f32 	%f140, %f139, %f20, %f134;
	st.global.f32 	[%rd10+1104], %f140;
	ld.global.f32 	%f141, [%rd12+128];
	fma.rn.f32 	%f142, %f141, %f23, %f136;
	st.global.f32 	[%rd10+2128], %f142;
	ld.global.f32 	%f143, [%rd12+128];
	fma.rn.f32 	%f144, %f143, %f26, %f138;
	st.global.f32 	[%rd10+3152], %f144;
	ld.global.f32 	%f145, [%rd12+132];
	fma.rn.f32 	%f146, %f145, %f29, %f140;
	st.global.f32 	[%rd10+1104], %f146;
	ld.global.f32 	%f147, [%rd12+132];
	fma.rn.f32 	%f148, %f147, %f32, %f142;
	st.global.f32 	[%rd10+2128], %f148;
	ld.global.f32 	%f149, [%rd12+132];
	fma.rn.f32 	%f150, %f149, %f35, %f144;
	st.global.f32 	[%rd10+3152], %f150;
	ld.global.f32 	%f151, [%rd12+136];
	fma.rn.f32 	%f152, %f151, %f38, %f146;
	st.global.f32 	[%rd10+1104], %f152;
	ld.global.f32 	%f153, [%rd12+136];
	fma.rn.f32 	%f154, %f153, %f41, %f148;
	st.global.f32 	[%rd10+2128], %f154;
	ld.global.f32 	%f155, [%rd12+136];
	fma.rn.f32 	%f156, %f155, %f44, %f150;
	st.global.f32 	[%rd10+3152], %f156;
	ld.global.f32 	%f157, [%rd12+140];
	fma.rn.f32 	%f158, %f157, %f47, %f152;
	st.global.f32 	[%rd10+1104], %f158;
	ld.global.f32 	%f159, [%rd12+140];
	fma.rn.f32 	%f160, %f159, %f50, %f154;
	st.global.f32 	[%rd10+2128], %f160;
	ld.global.f32 	%f161, [%rd12+140];
	fma.rn.f32 	%f162, %f161, %f53, %f156;
	st.global.f32 	[%rd10+3152], %f162;
	ret;

}
	// .globl	_Z14value_to_spectiP5block
.visible .entry _Z14value_to_spectiP5block(
	.param .u32 _Z14value_to_spectiP5block_param_0,
	.param .u64 .ptr .align 1 _Z14value_to_spectiP5block_param_1
)
{
	.reg .pred 	%p<22>;
	.reg .b32 	%r<52>;
	.reg .b32 	%f<331>;
	.reg .b64 	%rd<61>;
	.reg .b64 	%fd<114>;
	// demoted variable
	.shared .align 4 .b8 _ZZ14value_to_spectiP5blockE4cx_s[1024];
	// demoted variable
	.shared .align 4 .b8 _ZZ14value_to_spectiP5blockE4cy_s[1024];
	ld.param.u32 	%r15, [_Z14value_to_spectiP5block_param_0];
	ld.param.u64 	%rd9, [_Z14value_to_spectiP5block_param_1];
	cvta.to.global.u64 	%rd10, %rd9;
	mov.u32 	%r16, %ctaid.x;
	mul.wide.u32 	%rd11, %r16, 132000;
	add.s64 	%rd12, %rd10, %rd11;
	mov.u32 	%r17, %ctaid.y;
	mul.wide.u32 	%rd13, %r17, 13200;
	add.s64 	%rd1, %rd12, %rd13;
	mov.u32 	%r1, %tid.x;
	mov.u32 	%r2, %tid.y;
	or.b32  	%r18, %r1, %r2;
	setp.ne.s32 	%p1, %r18, 0;
	mul.wide.s32 	%rd14, %r15, 96;
	add.s64 	%rd2, %rd1, %rd14;
	@%p1 bra 	$L__BB1_2;
	mov.b32 	%r19, 0;
	st.global.u32 	[%rd2+48], %r19;
	st.global.u32 	[%rd2+52], %r19;
	st.global.u32 	[%rd2+56], %r19;
	st.global.u32 	[%rd2+60], %r19;
	st.global.u32 	[%rd2+64], %r19;
	st.global.u32 	[%rd2+68], %r19;
	st.global.u32 	[%rd2+72], %r19;
	st.global.u32 	[%rd2+76], %r19;
	st.global.u32 	[%rd2+80], %r19;
	st.global.u32 	[%rd2+84], %r19;
	st.global.u32 	[%rd2+88], %r19;
	st.global.u32 	[%rd2+92], %r19;
	st.global.u32 	[%rd2+96], %r19;
	st.global.u32 	[%rd2+100], %r19;
	st.global.u32 	[%rd2+104], %r19;
	st.global.u32 	[%rd2+108], %r19;
	st.global.u32 	[%rd2+112], %r19;
	st.global.u32 	[%rd2+116], %r19;
	st.global.u32 	[%rd2+120], %r19;
	st.global.u32 	[%rd2+124], %r19;
	st.global.u32 	[%rd2+128], %r19;
	st.global.u32 	[%rd2+132], %r19;
	st.global.u32 	[%rd2+136], %r19;
	st.global.u32 	[%rd2+140], %r19;
$L__BB1_2:
	mul.wide.u32 	%rd15, %r1, 32;
	add.s64 	%rd16, %rd1, %rd15;
	mul.wide.u32 	%rd17, %r2, 4;
	add.s64 	%rd18, %rd16, %rd17;
	ld.global.f32 	%f1, [%rd18+336];
	ld.global.f32 	%f2, [%rd18+592];
	ld.global.f32 	%f3, [%rd18+848];
	ld.global.f32 	%f4, [%rd18+1104];
	cvt.f64.f32 	%fd1, %f4;
	mul.f64 	%fd2, %fd1, 0d3FD999999999999A;
	cvt.f64.f32 	%fd3, %f2;
	mul.f64 	%fd4, %fd3, 0d3FC999999999999A;
	mul.f64 	%fd5, %fd4, %fd3;
	cvt.f64.f32 	%fd6, %f1;
	div.rn.f64 	%fd7, %fd5, %fd6;
	sub.f64 	%fd8, %fd2, %fd7;
	cvt.f64.f32 	%fd9, %f3;
	mul.f64 	%fd10, %fd9, 0d3FC999999999999A;
	mul.f64 	%fd11, %fd10, %fd9;
	div.rn.f64 	%fd12, %fd11, %fd6;
	sub.f64 	%fd13, %fd8, %fd12;
	cvt.rn.f32.f64 	%f5, %fd13;
	mul.f32 	%f112, %f2, %f2;
	div.rn.f32 	%f113, %f112, %f1;
	add.f32 	%f303, %f113, %f5;
	mul.f32 	%f114, %f2, %f3;
	div.rn.f32 	%f328, %f114, %f1;
	div.rn.f32 	%f115, %f2, %f1;
	add.f32 	%f116, %f4, %f5;
	mul.f32 	%f301, %f115, %f116;
	setp.ne.s32 	%p2, %r2, 7;
	@%p2 bra 	$L__BB1_6;
	ld.global.u32 	%r23, [%rd1+32];
	setp.ne.s32 	%p9, %r23, 0;
	@%p9 bra 	$L__BB1_5;
	ld.global.u64 	%rd31, [%rd1];
	cvta.to.global.u64 	%rd32, %rd31;
	add.s64 	%rd34, %rd32, %rd15;
	ld.global.f32 	%f299, [%rd34+336];
	ld.global.f32 	%f298, [%rd34+592];
	ld.global.f32 	%f297, [%rd34+848];
	ld.global.f32 	%f296, [%rd34+1104];
$L__BB1_5:
	ld.global.f32 	%f300, [%rd1+12656];
	bra.uni 	$L__BB1_18;
$L__BB1_6:
	setp.ne.s32 	%p3, %r1, 0;
	@%p3 bra 	$L__BB1_10;
	ld.global.u32 	%r22, [%rd1+36];
	setp.ne.s32 	%p8, %r22, 0;
	@%p8 bra 	$L__BB1_9;
	ld.global.u64 	%rd27, [%rd1+8];
	cvta.to.global.u64 	%rd28, %rd27;
	add.s64 	%rd30, %rd28, %rd17;
	ld.global.f32 	%f299, [%rd30+560];
	ld.global.f32 	%f298, [%rd30+816];
	ld.global.f32 	%f297, [%rd30+1072];
	ld.global.f32 	%f296, [%rd30+1328];
$L__BB1_9:
	ld.global.f32 	%f300, [%rd1+12664];
	bra.uni 	$L__BB1_18;
$L__BB1_10:
	setp.ne.s32 	%p4, %r2, 0;
	@%p4 bra 	$L__BB1_14;
	ld.global.u32 	%r21, [%rd1+40];
	setp.ne.s32 	%p7, %r21, 0;
	@%p7 bra 	$L__BB1_13;
	ld.global.u64 	%rd23, [%rd1+16];
	cvta.to.global.u64 	%rd24, %rd23;
	add.s64 	%rd26, %rd24, %rd15;
	ld.global.f32 	%f299, [%rd26+364];
	ld.global.f32 	%f298, [%rd26+620];
	ld.global.f32 	%f297, [%rd26+876];
	ld.global.f32 	%f296, [%rd26+1132];
$L__BB1_13:
	ld.global.f32 	%f300, [%rd1+12672];
	bra.uni 	$L__BB1_18;
$L__BB1_14:
	setp.ne.s32 	%p5, %r1, 7;
	mov.f32 	%f302, %f328;
	mov.f32 	%f304, %f2;
	@%p5 bra 	$L__BB1_19;
	ld.global.u32 	%r20, [%rd1+44];
	setp.ne.s32 	%p6, %r20, 0;
	@%p6 bra 	$L__BB1_17;
	ld.global.u64 	%rd19, [%rd1+24];
	cvta.to.global.u64 	%rd20, %rd19;
	add.s64 	%rd22, %rd20, %rd17;
	ld.global.f32 	%f299, [%rd22+336];
	ld.global.f32 	%f298, [%rd22+592];
	ld.global.f32 	%f297, [%rd22+848];
	ld.global.f32 	%f296, [%rd22+1104];
$L__BB1_17:
	ld.global.f32 	%f300, [%rd1+12680];
$L__BB1_18:
	cvt.f64.f32 	%fd14, %f296;
	mul.f64 	%fd15, %fd14, 0d3FD999999999999A;
	cvt.f64.f32 	%fd16, %f298;
	mul.f64 	%fd17, %fd16, 0d3FC999999999999A;
	mul.f64 	%fd18, %fd17, %fd16;
	cvt.f64.f32 	%fd19, %f299;
	div.rn.f64 	%fd20, %fd18, %fd19;
	sub.f64 	%fd21, %fd15, %fd20;
	cvt.f64.f32 	%fd22, %f297;
	mul.f64 	%fd23, %fd22, 0d3FC999999999999A;
	mul.f64 	%fd24, %fd23, %fd22;
	div.rn.f64 	%fd25, %fd24, %fd19;
	sub.f64 	%fd26, %fd21, %fd25;
	cvt.rn.f32.f64 	%f121, %fd26;
	mul.f32 	%f122, %f298, %f298;
	div.rn.f32 	%f123, %f122, %f299;
	add.f32 	%f124, %f123, %f121;
	mul.f32 	%f125, %f298, %f297;
	div.rn.f32 	%f126, %f125, %f299;
	div.rn.f32 	%f127, %f298, %f299;
	add.f32 	%f128, %f296, %f121;
	mul.f32 	%f129, %f3, %f3;
	fma.rn.f32 	%f130, %f2, %f2, %f129;
	mul.f32 	%f131, %f1, %f1;
	div.rn.f32 	%f132, %f130, %f131;
	sqrt.rn.f32 	%f133, %f132;
	cvt.f64.f32 	%fd27, %f133;
	cvt.f64.f32 	%fd28, %f5;
	mul.f64 	%fd29, %fd28, 0d3FF6666666666666;
	cvt.f64.f32 	%fd30, %f1;
	div.rn.f64 	%fd31, %fd29, %fd30;
	sqrt.rn.f64 	%fd32, %fd31;
	add.f64 	%fd33, %fd32, %fd27;
	cvt.rn.f32.f64 	%f134, %fd33;
	fma.rn.f32 	%f135, %f297, %f297, %f122;
	mul.f32 	%f136, %f299, %f299;
	div.rn.f32 	%f137, %f135, %f136;
	sqrt.rn.f32 	%f138, %f137;
	cvt.f64.f32 	%fd34, %f138;
	cvt.f64.f32 	%fd35, %f121;
	mul.f64 	%fd36, %fd35, 0d3FF6666666666666;
	div.rn.f64 	%fd37, %fd36, %fd19;
	sqrt.rn.f64 	%fd38, %fd37;
	add.f64 	%fd39, %fd38, %fd34;
	cvt.rn.f32.f64 	%f139, %fd39;
	max.f32 	%f140, %f134, %f139;
	cvt.f64.f32 	%fd40, %f140;
	mul.f64 	%fd41, %fd40, 0d3FE0000000000000;
	cvt.f64.f32 	%fd42, %f300;
	mul.f64 	%fd43, %fd41, %fd42;
	add.f32 	%f141, %f2, %f298;
	cvt.f64.f32 	%fd44, %f141;
	mul.f64 	%fd45, %fd44, 0d3FE0000000000000;
	sub.f32 	%f142, %f1, %f299;
	cvt.f64.f32 	%fd46, %f142;
	mul.f64 	%fd47, %fd43, %fd46;
	sub.f64 	%fd48, %fd45, %fd47;
	cvt.rn.f32.f64 	%f304, %fd48;
	add.f32 	%f143, %f303, %f124;
	cvt.f64.f32 	%fd49, %f143;
	mul.f64 	%fd50, %fd49, 0d3FE0000000000000;
	sub.f32 	%f144, %f2, %f298;
	cvt.f64.f32 	%fd51, %f144;
	mul.f64 	%fd52, %fd43, %fd51;
	sub.f64 	%fd53, %fd50, %fd52;
	cvt.rn.f32.f64 	%f303, %fd53;
	add.f32 	%f145, %f328, %f126;
	cvt.f64.f32 	%fd54, %f145;
	mul.f64 	%fd55, %fd54, 0d3FE0000000000000;
	sub.f32 	%f146, %f3, %f297;
	cvt.f64.f32 	%fd56, %f146;
	mul.f64 	%fd57, %fd43, %fd56;
	sub.f64 	%fd58, %fd55, %fd57;
	cvt.rn.f32.f64 	%f302, %fd58;
	fma.rn.f32 	%f147, %f127, %f128, %f301;
	cvt.f64.f32 	%fd59, %f147;
	mul.f64 	%fd60, %fd59, 0d3FE0000000000000;
	sub.f32 	%f148, %f4, %f296;
	cvt.f64.f32 	%fd61, %f148;
	mul.f64 	%fd62, %fd43, %fd61;
	sub.f64 	%fd63, %fd60, %fd62;
	cvt.rn.f32.f64 	%f301, %fd63;
$L__BB1_19:
	setp.ne.s32 	%p10, %r2, 7;
	mul.f32 	%f149, %f3, %f3;
	div.rn.f32 	%f150, %f149, %f1;
	add.f32 	%f327, %f150, %f5;
	div.rn.f32 	%f151, %f3, %f1;
	add.f32 	%f152, %f4, %f5;
	mul.f32 	%f326, %f151, %f152;
	@%p10 bra 	$L__BB1_23;
	ld.global.u32 	%r27, [%rd1+32];
	setp.ne.s32 	%p17, %r27, 0;
	@%p17 bra 	$L__BB1_22;
	ld.global.u64 	%rd47, [%rd1];
	cvta.to.global.u64 	%rd48, %rd47;
	mul.wide.u32 	%rd49, %r1, 32;
	add.s64 	%rd50, %rd48, %rd49;
	ld.global.f32 	%f321, [%rd50+336];
	ld.global.f32 	%f322, [%rd50+592];
	ld.global.f32 	%f323, [%rd50+848];
	ld.global.f32 	%f324, [%rd50+1104];
$L__BB1_22:
	ld.global.f32 	%f325, [%rd1+12660];
	bra.uni 	$L__BB1_35;
$L__BB1_23:
	setp.ne.s32 	%p11, %r1, 0;
	@%p11 bra 	$L__BB1_27;
	ld.global.u32 	%r26, [%rd1+36];
	setp.ne.s32 	%p16, %r26, 0;
	@%p16 bra 	$L__BB1_26;
	ld.global.u64 	%rd43, [%rd1+8];
	cvta.to.global.u64 	%rd44, %rd43;
	mul.wide.u32 	%rd45, %r2, 4;
	add.s64 	%rd46, %rd44, %rd45;
	ld.global.f32 	%f321, [%rd46+560];
	ld.global.f32 	%f322, [%rd46+816];
	ld.global.f32 	%f323, [%rd46+1072];
	ld.global.f32 	%f324, [%rd46+1328];
$L__BB1_26:
	ld.global.f32 	%f325, [%rd1+12668];
	bra.uni 	$L__BB1_35;
$L__BB1_27:
	setp.ne.s32 	%p12, %r2, 0;
	@%p12 bra 	$L__BB1_31;
	ld.global.u32 	%r25, [%rd1+40];
	setp.ne.s32 	%p15, %r25, 0;
	@%p15 bra 	$L__BB1_30;
	ld.global.u64 	%rd39, [%rd1+16];
	cvta.to.global.u64 	%rd40, %rd39;
	mul.wide.u32 	%rd41, %r1, 32;
	add.s64 	%rd42, %rd40, %rd41;
	ld.global.f32 	%f321, [%rd42+364];
	ld.global.f32 	%f322, [%rd42+620];
	ld.global.f32 	%f323, [%rd42+876];
	ld.global.f32 	%f324, [%rd42+1132];
$L__BB1_30:
	ld.global.f32 	%f325, [%rd1+12676];
	bra.uni 	$L__BB1_35;
$L__BB1_31:
	setp.ne.s32 	%p13, %r1, 7;
	mov.f32 	%f329, %f3;
	@%p13 bra 	$L__BB1_36;
	ld.global.u32 	%r24, [%rd1+44];
	setp.ne.s32 	%p14, %r24, 0;
	@%p14 bra 	$L__BB1_34;
	ld.global.u64 	%rd35, [%rd1+24];
	cvta.to.global.u64 	%rd36, %rd35;
	mul.wide.u32 	%rd37, %r2, 4;
	add.s64 	%rd38, %rd36, %rd37;
	ld.global.f32 	%f321, [%rd38+336];
	ld.global.f32 	%f322, [%rd38+592];
	ld.global.f32 	%f323, [%rd38+848];
	ld.global.f32 	%f324, [%rd38+1104];
$L__BB1_34:
	ld.global.f32 	%f325, [%rd1+12684];
$L__BB1_35:
	cvt.f64.f32 	%fd64, %f324;
	mul.f64 	%fd65, %fd64, 0d3FD999999999999A;
	cvt.f64.f32 	%fd66, %f322;
	mul.f64 	%fd67, %fd66, 0d3FC999999999999A;
	mul.f64 	%fd68, %fd67, %fd66;
	cvt.f64.f32 	%fd69, %f321;
	div.rn.f64 	%fd70, %fd68, %fd69;
	sub.f64 	%fd71, %fd65, %fd70;
	cvt.f64.f32 	%fd72, %f323;
	mul.f64 	%fd73, %fd72, 0d3FC999999999999A;
	mul.f64 	%fd74, %fd73, %fd72;
	div.rn.f64 	%fd75, %fd74, %fd69;
	sub.f64 	%fd76, %fd71, %fd75;
	cvt.rn.f32.f64 	%f157, %fd76;
	mul.f32 	%f158, %f323, %f322;
	div.rn.f32 	%f159, %f158, %f321;
	mul.f32 	%f160, %f323, %f323;
	div.rn.f32 	%f161, %f160, %f321;
	add.f32 	%f162, %f161, %f157;
	div.rn.f32 	%f163, %f323, %f321;
	add.f32 	%f164, %f324, %f157;
	mul.f32 	%f165, %f3, %f3;
	fma.rn.f32 	%f166, %f2, %f2, %f165;
	mul.f32 	%f167, %f1, %f1;
	div.rn.f32 	%f168, %f166, %f167;
	sqrt.rn.f32 	%f169, %f168;
	cvt.f64.f32 	%fd77, %f169;
	cvt.f64.f32 	%fd78, %f5;
	mul.f64 	%fd79, %fd78, 0d3FF6666666666666;
	cvt.f64.f32 	%fd80, %f1;
	div.rn.f64 	%fd81, %fd79, %fd80;
	sqrt.rn.f64 	%fd82, %fd81;
	add.f64 	%fd83, %fd82, %fd77;
	cvt.rn.f32.f64 	%f170, %fd83;
	fma.rn.f32 	%f171, %f322, %f322, %f160;
	mul.f32 	%f172, %f321, %f321;
	div.rn.f32 	%f173, %f171, %f172;
	sqrt.rn.f32 	%f174, %f173;
	cvt.f64.f32 	%fd84, %f174;
	cvt.f64.f32 	%fd85, %f157;
	mul.f64 	%fd86, %fd85, 0d3FF6666666666666;
	div.rn.f64 	%fd87, %fd86, %fd69;
	sqrt.rn.f64 	%fd88, %fd87;
	add.f64 	%fd89, %fd88, %fd84;
	cvt.rn.f32.f64 	%f175, %fd89;
	max.f32 	%f176, %f170, %f175;
	cvt.f64.f32 	%fd90, %f176;
	mul.f64 	%fd91, %fd90, 0d3FE0000000000000;
	cvt.f64.f32 	%fd92, %f325;
	mul.f64 	%fd93, %fd91, %fd92;
	add.f32 	%f177, %f3, %f323;
	cvt.f64.f32 	%fd94, %f177;
	mul.f64 	%fd95, %fd94, 0d3FE0000000000000;
	sub.f32 	%f178, %f1, %f321;
	cvt.f64.f32 	%fd96, %f178;
	mul.f64 	%fd97, %fd93, %fd96;
	sub.f64 	%fd98, %fd95, %fd97;
	cvt.rn.f32.f64 	%f329, %fd98;
	add.f32 	%f179, %f328, %f159;
	cvt.f64.f32 	%fd99, %f179;
	mul.f64 	%fd100, %fd99, 0d3FE0000000000000;
	sub.f32 	%f180, %f2, %f322;
	cvt.f64.f32 	%fd101, %f180;
	mul.f64 	%fd102, %fd93, %fd101;
	sub.f64 	%fd103, %fd100, %fd102;
	cvt.rn.f32.f64 	%f328, %fd103;
	add.f32 	%f181, %f327, %f162;
	cvt.f64.f32 	%fd104, %f181;
	mul.f64 	%fd105, %fd104, 0d3FE0000000000000;
	sub.f32 	%f182, %f3, %f323;
	cvt.f64.f32 	%fd106, %f182;
	mul.f64 	%fd107, %fd93, %fd106;
	sub.f64 	%fd108, %fd105, %fd107;
	cvt.rn.f32.f64 	%f327, %fd108;
	fma.rn.f32 	%f183, %f163, %f164, %f326;
	cvt.f64.f32 	%fd109, %f183;
	mul.f64 	%fd110, %fd109, 0d3FE0000000000000;
	sub.f32 	%f184, %f4, %f324;
	cvt.f64.f32 	%fd111, %f184;
	mul.f64 	%fd112, %fd93, %fd111;
	sub.f64 	%fd113, %fd110, %fd112;
	cvt.rn.f32.f64 	%f326, %fd113;
$L__BB1_36:
	or.b32  	%r28, %r1, %r2;
	setp.ne.s32 	%p18, %r28, 0;
	shl.b32 	%r29, %r1, 5;
	mov.u32 	%r30, _ZZ14value_to_spectiP5blockE4cx_s;
	add.s32 	%r31, %r30, %r29;
	shl.b32 	%r32, %r2, 2;
	add.s32 	%r33, %r31, %r32;
	mov.u32 	%r34, _ZZ14value_to_spectiP5blockE4cy_s;
	add.s32 	%r35, %r34, %r29;
	add.s32 	%r36, %r35, %r32;
	st.shared.f32 	[%r33], %f304;
	st.shared.f32 	[%r36], %f329;
	st.shared.f32 	[%r33+256], %f303;
	st.shared.f32 	[%r36+256], %f328;
	st.shared.f32 	[%r33+512], %f302;
	st.shared.f32 	[%r36+512], %f327;
	st.shared.f32 	[%r33+768], %f301;
	st.shared.f32 	[%r36+768], %f326;
	bar.sync 	0;
	@%p18 bra 	$L__BB1_43;
	ld.param.u64 	%rd59, [_Z14value_to_spectiP5block_param_1];
	mov.u32 	%r38, %ctaid.y;
	mov.u32 	%r39, %ctaid.x;
	mul.wide.u32 	%rd51, %r39, 132000;
	mul.wide.u32 	%rd52, %r38, 13200;
	add.s64 	%rd53, %rd51, %rd52;
	cvta.to.global.u64 	%rd54, %rd59;
	add.s64 	%rd55, %rd53, %rd54;
	add.s64 	%rd3, %rd55, 11148;
	mov.b32 	%r47, 0;
$L__BB1_38:
	mul.wide.u32 	%rd56, %r47, 24;
	add.s64 	%rd4, %rd2, %rd56;
	shl.b32 	%r41, %r47, 8;
	add.s32 	%r43, %r34, %r41;
	add.s32 	%r4, %r43, 32;
	add.s32 	%r45, %r30, %r41;
	add.s32 	%r5, %r45, 32;
	mov.b32 	%r48, 0;
$L__BB1_39:
	mul.wide.u32 	%rd57, %r48, 4;
	add.s64 	%rd5, %rd4, %rd57;
	ld.global.f32 	%f330, [%rd5+48];
	mul.wide.u32 	%rd58, %r48, 256;
	add.s64 	%rd60, %rd3, %rd58;
	mov.b32 	%r51, 32;
	mov.u32 	%r49, %r5;
	mov.u32 	%r50, %r4;
$L__BB1_40:
	ld.shared.f32 	%f185, [%r49+-32];
	ld.global.f32 	%f186, [%rd60+-1596];
	fma.rn.f32 	%f187, %f185, %f186, %f330;
	st.global.f32 	[%rd5+48], %f187;
	ld.shared.f32 	%f188, [%r50+-32];
	ld.global.f32 	%f189, [%rd60+-60];
	fma.rn.f32 	%f190, %f188, %f189, %f187;
	st.global.f32 	[%rd5+48], %f190;
	ld.shared.f32 	%f191, [%r49+-28];
	ld.global.f32 	%f192, [%rd60+-1592];
	fma.rn.f32 	%f193, %f191, %f192, %f190;
	st.global.f32 	[%rd5+48], %f193;
	ld.shared.f32 	%f194, [%r50+-28];
	ld.global.f32 	%f195, [%rd60+-56];
	fma.rn.f32 	%f196, %f194, %f195, %f193;
	st.global.f32 	[%rd5+48], %f196;
	ld.shared.f32 	%f197, [%r49+-24];
	ld.global.f32 	%f198, [%rd60+-1588];
	fma.rn.f32 	%f199, %f197, %f198, %f196;
	st.global.f32 	[%rd5+48], %f199;
	ld.shared.f32 	%f200, [%r50+-24];
	ld.global.f32 	%f201, [%rd60+-52];
	fma.rn.f32 	%f202, %f200, %f201, %f199;
	st.global.f32 	[%rd5+48], %f202;
	ld.shared.f32 	%f203, [%r49+-20];
	ld.global.f32 	%f204, [%rd60+-1584];
	fma.rn.f32 	%f205, %f203, %f204, %f202;
	st.global.f32 	[%rd5+48], %f205;
	ld.shared.f32 	%f206, [%r50+-20];
	ld.global.f32 	%f207, [%rd60+-48];
	fma.rn.f32 	%f208, %f206, %f207, %f205;
	st.global.f32 	[%rd5+48], %f208;
	ld.shared.f32 	%f209, [%r49+-16];
	ld.global.f32 	%f210, [%rd60+-1580];
	fma.rn.f32 	%f211, %f209, %f210, %f208;
	st.global.f32 	[%rd5+48], %f211;
	ld.shared.f32 	%f212, [%r50+-16];
	ld.global.f32 	%f213, [%rd60+-44];
	fma.rn.f32 	%f214, %f212, %f213, %f211;
	st.global.f32 	[%rd5+48], %f214;
	ld.shared.f32 	%f215, [%r49+-12];
	ld.global.f32 	%f216, [%rd60+-1576];
	fma.rn.f32 	%f217, %f215, %f216, %f214;
	st.global.f32 	[%rd5+48], %f217;
	ld.shared.f32 	%f218, [%r50+-12];
	ld.global.f32 	%f219, [%rd60+-40];
	fma.rn.f32 	%f220, %f218, %f219, %f217;
	st.global.f32 	[%rd5+48], %f220;
	ld.shared.f32 	%f221, [%r49+-8];
	ld.global.f32 	%f222, [%rd60+-1572];
	fma.rn.f32 	%f223, %f221, %f222, %f220;
	st.global.f32 	[%rd5+48], %f223;
	ld.shared.f32 	%f224, [%r50+-8];
	ld.global.f32 	%f225, [%rd60+-36];
	fma.rn.f32 	%f226, %f224, %f225, %f223;
	st.global.f32 	[%rd5+48], %f226;
	ld.shared.f32 	%f227, [%r49+-4];
	ld.global.f32 	%f228, [%rd60+-1568];
	fma.rn.f32 	%f229, %f227, %f228, %f226;
	st.global.f32 	[%rd5+48], %f229;
	ld.shared.f32 	%f230, [%r50+-4];
	ld.global.f32 	%f231, [%rd60+-32];
	fma.rn.f32 	%f232, %f230, %f231, %f229;
	st.global.f32 	[%rd5+48], %f232;
	ld.shared.f32 	%f233, [%r49];
	ld.global.f32 	%f234, [%rd60+-1564];
	fma.rn.f32 	%f235, %f233, %f234, %f232;
	st.global.f32 	[%rd5+48], %f235;
	ld.shared.f32 	%f236, [%r50];
	ld.global.f32 	%f237, [%rd60+-28];
	fma.rn.f32 	%f238, %f236, %f237, %f235;
	st.global.f32 	[%rd5+48], %f238;
	ld.shared.f32 	%f239, [%r49+4];
	ld.global.f32 	%f240, [%rd60+-1560];
	fma.rn.f32 	%f241, %f239, %f240, %f238;
	st.global.f32 	[%rd5+48], %f241;
	ld.shared.f32 	%f242, [%r50+4];
	ld.global.f32 	%f243, [%rd60+-24];
	fma.rn.f32 	%f244, %f242, %f243, %f241;
	st.global.f32 	[%rd5+48], %f244;
	ld.shared.f32 	%f245, [%r49+8];
	ld.global.f32 	%f246, [%rd60+-1556];
	fma.rn.f32 	%f247, %f245, %f246, %f244;
	st.global.f32 	[%rd5+48], %f247;
	ld.shared.f32 	%f248, [%r50+8];
	ld.global.f32 	%f249, [%rd60+-20];
	fma.rn.f32 	%f250, %f248, %f249, %f247;
	st.global.f32 	[%rd5+48], %f250;
	ld.shared.f32 	%f251, [%r49+12];
	ld.global.f32 	%f252, [%rd60+-1552];
	fma.rn.f32 	%f253, %f251, %f252, %f250;
	st.global.f32 	[%rd5+48], %f253;
	ld.shared.f32 	%f254, [%r50+12];
	ld.global.f32 	%f255, [%rd60+-16];
	fma.rn.f32 	%f256, %f254, %f255, %f253;
	st.global.f32 	[%rd5+48], %f256;
	ld.shared.f32 	%f257, [%r49+16];
	ld.global.f32 	%f258, [%rd60+-1548];
	fma.rn.f32 	%f259, %f257, %f258, %f256;
	st.global.f32 	[%rd5+48], %f259;
	ld.shared.f32 	%f260, [%r50+16];
	ld.global.f32 	%f261, [%rd60+-12];
	fma.rn.f32 	%f262, %f260, %f261, %f259;
	st.global.f32 	[%rd5+48], %f262;
	ld.shared.f32 	%f263, [%r49+20];
	ld.global.f32 	%f264, [%rd60+-1544];
	fma.rn.f32 	%f265, %f263, %f264, %f262;
	st.global.f32 	[%rd5+48], %f265;
	ld.shared.f32 	%f266, [%r50+20];
	ld.global.f32 	%f267, [%rd60+-8];
	fma.rn.f32 	%f268, %f266, %f267, %f265;
	st.global.f32 	[%rd5+48], %f268;
	ld.shared.f32 	%f269, [%r49+24];
	ld.global.f32 	%f270, [%rd60+-1540];
	fma.rn.f32 	%f271, %f269, %f270, %f268;
	st.global.f32 	[%rd5+48], %f271;
	ld.shared.f32 	%f272, [%r50+24];
	ld.global.f32 	%f273, [%rd60+-4];
	fma.rn.f32 	%f274, %f272, %f273, %f271;
	st.global.f32 	[%rd5+48], %f274;
	ld.shared.f32 	%f275, [%r49+28];
	ld.global.f32 	%f276, [%rd60+-1536];
	fma.rn.f32 	%f277, %f275, %f276, %f274;
	st.global.f32 	[%rd5+48], %f277;
	ld.shared.f32 	%f278, [%r50+28];
	ld.global.f32 	%f279, [%rd60];
	fma.rn.f32 	%f330, %f278, %f279, %f277;
	st.global.f32 	[%rd5+48], %f330;
	add.s32 	%r51, %r51, 64;
	add.s32 	%r50, %r50, 64;
	add.s32 	%r49, %r49, 64;
	add.s64 	%rd60, %rd60, 64;
	setp.ne.s32 	%p19, %r51, 288;
	@%p19 bra 	$L__BB1_40;
	add.s32 	%r48, %r48, 1;
	setp.ne.s32 	%p20, %r48, 6;
	@%p20 bra 	$L__BB1_39;
	add.s32 	%r47, %r47, 1;
	setp.ne.s32 	%p21, %r47, 4;
	@%p21 bra 	$L__BB1_38;
$L__BB1_43:
	ret;

}
	// .globl	_Z2rkifP5block
.visible .entry _Z2rkifP5block(
	.param .u32 _Z2rkifP5block_param_0,
	.param .f32 _Z2rkifP5block_param_1,
	.param .u64 .ptr .align 1 _Z2rkifP5block_param_2
)
{
	.reg .pred 	%p<4>;
	.reg .b32 	%r<4>;
	.reg .b32 	%f<266>;
	.reg .b64 	%rd<7>;
	.reg .b64 	%fd<339>;

	ld.param.u32 	%r1, [_Z2rkifP5block_param_0];
	ld.param.f32 	%f1, [_Z2rkifP5block_param_1];
	ld.param.u64 	%rd2, [_Z2rkifP5block_param_2];
	cvta.to.global.u64 	%rd3, %rd2;
	mov.u32 	%r2, %ctaid.x;
	mul.wide.u32 	%rd4, %r2, 132000;
	add.s64 	%rd5, %rd3, %rd4;
	mov.u32 	%r3, %ctaid.y;
	mul.wide.u32 	%rd6, %r3, 13200;
	add.s64 	%rd1, %rd5, %rd6;
	setp.eq.s32 	%p1, %r1, 1;
	@%p1 bra 	$L__BB2_4;
	setp.eq.s32 	%p2, %r1, 3;
	@%p2 bra 	$L__BB2_5;
	setp.ne.s32 	%p3, %r1, 2;
	@%p3 bra 	$L__BB2_6;
	cvt.f64.f32 	%fd170, %f1;
	ld.global.f32 	%f98, [%rd1+48];
	cvt.f64.f32 	%fd171, %f98;
	ld.global.f32 	%f99, [%rd1+144];
	cvt.f64.f32 	%fd172, %f99;
	mul.f64 	%fd173, %fd172, 0d3FD0000000000000;
	fma.rn.f64 	%fd174, %fd171, 0d3FE8000000000000, %fd173;
	ld.global.f32 	%f100, [%rd1+240];
	cvt.f64.f32 	%fd175, %f100;
	mul.f64 	%fd176, %fd175, 0d3FD0000000000000;
	fma.rn.f64 	%fd177, %fd176, %fd170, %fd174;
	cvt.rn.f32.f64 	%f101, %fd177;
	st.global.f32 	[%rd1+240], %f101;
	ld.global.f32 	%f102, [%rd1+52];
	cvt.f64.f32 	%fd178, %f102;
	ld.global.f32 	%f103, [%rd1+148];
	cvt.f64.f32 	%fd179, %f103;
	mul.f64 	%fd180, %fd179, 0d3FD0000000000000;
	fma.rn.f64 	%fd181, %fd178, 0d3FE8000000000000, %fd180;
	ld.global.f32 	%f104, [%rd1+244];
	cvt.f64.f32 	%fd182, %f104;
	mul.f64 	%fd183, %fd182, 0d3FD0000000000000;
	fma.rn.f64 	%fd184, %fd183, %fd170, %fd181;
	cvt.rn.f32.f64 	%f105, %fd184;
	st.global.f32 	[%rd1+244], %f105;
	ld.global.f32 	%f106, [%rd1+56];
	cvt.f64.f32 	%fd185, %f106;
	ld.global.f32 	%f107, [%rd1+152];
	cvt.f64.f32 	%fd186, %f107;
	mul.f64 	%fd187, %fd186, 0d3FD0000000000000;
	fma.rn.f64 	%fd188, %fd185, 0d3FE8000000000000, %fd187;
	ld.global.f32 	%f108, [%rd1+248];
	cvt.f64.f32 	%fd189, %f108;
	mul.f64 	%fd190, %fd189, 0d3FD0000000000000;
	fma.rn.f64 	%fd191, %fd190, %fd170, %fd188;
	cvt.rn.f32.f64 	%f109, %fd191;
	st.global.f32 	[%rd1+248], %f109;
	ld.global.f32 	%f110, [%rd1+60];
	cvt.f64.f32 	%fd192, %f110;
	ld.global.f32 	%f111, [%rd1+156];
	cvt.f64.f32 	%fd193, %f111;
	mul.f64 	%fd194, %fd193, 0d3FD0000000000000;
	fma.rn.f64 	%fd195, %fd192, 0d3FE8000000000000, %fd194;
	ld.global.f32 	%f112, [%rd1+252];
	cvt.f64.f32 	%fd196, %f112;
	mul.f64 	%fd197, %fd196, 0d3FD0000000000000;
	fma.rn.f64 	%fd198, %fd197, %fd170, %fd195;
	cvt.rn.f32.f64 	%f113, %fd198;
	st.global.f32 	[%rd1+252], %f113;
	ld.global.f32 	%f114, [%rd1+64];
	cvt.f64.f32 	%fd199, %f114;
	ld.global.f32 	%f115, [%rd1+160];
	cvt.f64.f32 	%fd200, %f115;
	mul.f64 	%fd201, %fd200, 0d3FD0000000000000;
	fma.rn.f64 	%fd202, %fd199, 0d3FE8000000000000, %fd201;
	ld.global.f32 	%f116, [%rd1+256];
	cvt.f64.f32 	%fd203, %f116;
	mul.f64 	%fd204, %fd203, 0d3FD0000000000000;
	fma.rn.f64 	%fd205, %fd204, %fd170, %fd202;
	cvt.rn.f32.f64 	%f117, %fd205;
	st.global.f32 	[%rd1+256], %f117;
	ld.global.f32 	%f118, [%rd1+68];
	cvt.f64.f32 	%fd206, %f118;
	ld.global.f32 	%f119, [%rd1+164];
	cvt.f64.f32 	%fd207, %f119;
	mul.f64 	%fd208, %fd207, 0d3FD0000000000000;
	fma.rn.f64 	%fd209, %fd206, 0d3FE8000000000000, %fd208;
	ld.global.f32 	%f120, [%rd1+260];
	cvt.f64.f32 	%fd210, %f120;
	mul.f64 	%fd211, %fd210, 0d3FD0000000000000;
	fma.rn.f64 	%fd212, %fd211, %fd170, %fd209;
	cvt.rn.f32.f64 	%f121, %fd212;
	st.global.f32 	[%rd1+260], %f121;
	ld.global.f32 	%f122, [%rd1+72];
	cvt.f64.f32 	%fd213, %f122;
	ld.global.f32 	%f123, [%rd1+168];
	cvt.f64.f32 	%fd214, %f123;
	mul.f64 	%fd215, %fd214, 0d3FD0000000000000;
	fma.rn.f64 	%fd216, %fd213, 0d3FE8000000000000, %fd215;
	ld.global.f32 	%f124, [%rd1+264];
	cvt.f64.f32 	%fd217, %f124;
	mul.f64 	%fd218, %fd217, 0d3FD0000000000000;
	fma.rn.f64 	%fd219, %fd218, %fd170, %fd216;
	cvt.rn.f32.f64 	%f125, %fd219;
	st.global.f32 	[%rd1+264], %f125;
	ld.global.f32 	%f126, [%rd1+76];
	cvt.f64.f32 	%fd220, %f126;
	ld.global.f32 	%f127, [%rd1+172];
	cvt.f64.f32 	%fd221, %f127;
	mul.f64 	%fd222, %fd221, 0d3FD0000000000000;
	fma.rn.f64 	%fd223, %fd220, 0d3FE8000000000000, %fd222;
	ld.global.f32 	%f128, [%rd1+268];
	cvt.f64.f32 	%fd224, %f128;
	mul.f64 	%fd225, %fd224, 0d3FD0000000000000;
	fma.rn.f64 	%fd226, %fd225, %fd170, %fd223;
	cvt.rn.f32.f64 	%f129, %fd226;
	st.global.f32 	[%rd1+268], %f129;
	ld.global.f32 	%f130, [%rd1+80];
	cvt.f64.f32 	%fd227, %f130;
	ld.global.f32 	%f131, [%rd1+176];
	cvt.f64.f32 	%fd228, %f131;
	mul.f64 	%fd229, %fd228, 0d3FD0000000000000;
	fma.rn.f64 	%fd230, %fd227, 0d3FE8000000000000, %fd229;
	ld.global.f32 	%f132, [%rd1+272];
	cvt.f64.f32 	%fd231, %f132;
	mul.f64 	%fd232, %fd231, 0d3FD0000000000000;
	fma.rn.f64 	%fd233, %fd232, %fd170, %fd230;
	cvt.rn.f32.f64 	%f133, %fd233;
	st.global.f32 	[%rd1+272], %f133;
	ld.global.f32 	%f134, [%rd1+84];
	cvt.f64.f32 	%fd234, %f134;
	ld.global.f32 	%f135, [%rd1+180];
	cvt.f64.f32 	%fd235, %f135;
	mul.f64 	%fd236, %fd235, 0d3FD0000000000000;
	fma.rn.f64 	%fd237, %fd234, 0d3FE8000000000000, %fd236;
	ld.global.f32 	%f136, [%rd1+276];
	cvt.f64.f32 	%fd238, %f136;
	mul.f64 	%fd239, %fd238, 0d3FD0000000000000;
	fma.rn.f64 	%fd240, %fd239, %fd170, %fd237;
	cvt.rn.f32.f64 	%f137, %fd240;
	st.global.f32 	[%rd1+276], %f137;
	ld.global.f32 	%f138, [%rd1+88];
	cvt.f64.f32 	%fd241, %f138;
	ld.global.f32 	%f139, [%rd1+184];
	cvt.f64.f32 	%fd242, %f139;
	mul.f64 	%fd243, %fd242, 0d3FD0000000000000;
	fma.rn.f64 	%fd244, %fd241, 0d3FE8000000000000, %fd243;
	ld.global.f32 	%f140, [%rd1+280];
	cvt.f64.f32 	%fd245, %f140;
	mul.f64 	%fd246, %fd245, 0d3FD0000000000000;
	fma.rn.f64 	%fd247, %fd246, %fd170, %fd244;
	cvt.rn.f32.f64 	%f141, %fd247;
	st.global.f32 	[%rd1+280], %f141;
	ld.global.f32 	%f142, [%rd1+92];
	cvt.f64.f32 	%fd248, %f142;
	ld.global.f32 	%f143, [%rd1+188];
	cvt.f64.f32 	%fd249, %f143;
	mul.f64 	%fd250, %fd249, 0d3FD0000000000000;
	fma.rn.f64 	%fd251, %fd248, 0d3FE8000000000000, %fd250;
	ld.global.f32 	%f144, [%rd1+284];
	cvt.f64.f32 	%fd252, %f144;
	mul.f64 	%fd253, %fd252, 0d3FD0000000000000;
	fma.rn.f64 	%fd254, %fd253, %fd170, %fd251;
	cvt.rn.f32.f64 	%f145, %fd254;
	st.global.f32 	[%rd1+284], %f145;
	ld.global.f32 	%f146, [%rd1+96];
	cvt.f64.f32 	%fd255, %f146;
	ld.global.f32 	%f147, [%rd1+192];
	cvt.f64.f32 	%fd256, %f147;
	mul.f64 	%fd257, %fd256, 0d3FD0000000000000;
	fma.rn.f64 	%fd258, %fd255, 0d3FE8000000000000, %fd257;
	ld.global.f32 	%f148, [%rd1+288];
	cvt.f64.f32 	%fd259, %f148;
	mul.f64 	%fd260, %fd259, 0d3FD0000000000000;
	fma.rn.f64 	%fd261, %fd260, %fd170, %fd258;
	cvt.rn.f32.f64 	%f149, %fd261;
	st.global.f32 	[%rd1+288], %f149;
	ld.global.f32 	%f150, [%rd1+100];
	cvt.f64.f32 	%fd262, %f150;
	ld.global.f32 	%f151, [%rd1+196];
	cvt.f64.f32 	%fd263, %f151;
	mul.f64 	%fd264, %fd263, 0d3FD0000000000000;
	fma.rn.f64 	%fd265, %fd262, 0d3FE8000000000000, %fd264;
	ld.global.f32 	%f152, [%rd1+292];
	cvt.f64.f32 	%fd266, %f152;
	mul.f64 	%fd267, %fd266, 0d3FD0000000000000;
	fma.rn.f64 	%fd268, %fd267, %fd170, %fd265;
	cvt.rn.f32.f64 	%f153, %fd268;
	st.global.f32 	[%rd1+292], %f153;
	ld.global.f32 	%f154, [%rd1+104];
	cvt.f64.f32 	%fd269, %f154;
	ld.global.f32 	%f155, [%rd1+200];
	cvt.f64.f32 	%fd270, %f155;
	mul.f64 	%fd271, %fd270, 0d3FD0000000000000;
	fma.rn.f64 	%fd272, %fd269, 0d3FE8000000000000, %fd271;
	ld.global.f32 	%f156, [%rd1+296];
	cvt.f64.f32 	%fd273, %f156;
	mul.f64 	%fd274, %fd273, 0d3FD0000000000000;
	fma.rn.f64 	%fd275, %fd274, %fd170, %fd272;
	cvt.rn.f32.f64 	%f157, %fd275;
	st.global.f32 	[%rd1+296], %f157;
	ld.global.f32 	%f158, [%rd1+108];
	cvt.f64.f32 	%fd276, %f158;
	ld.global.f32 	%f159, [%rd1+204];
	cvt.f64.f32 	%fd277, %f159;
	mul.f64 	%fd278, %fd277, 0d3FD0000000000000;
	fma.rn.f64 	%fd279, %fd276, 0d3FE8000000000000, %fd278;
	ld.global.f32 	%f160, [%rd1+300];
	cvt.f64.f32 	%fd280, %f160;
	mul.f64 	%fd281, %fd280, 0d3FD0000000000000;
	fma.rn.f64 	%fd282, %fd281, %fd170, %fd279;
	cvt.rn.f32.f64 	%f161, %fd282;
	st.global.f32 	[%rd1+300], %f161;
	ld.global.f32 	%f162, [%rd1+112];
	cvt.f64.f32 	%fd283, %f162;
	ld.global.f32 	%f163, [%rd1+208];
	cvt.f64.f32 	%fd284, %f163;
	mul.f64 	%fd285, %fd284, 0d3FD0000000000000;
	fma.rn.f64 	%fd286, %fd283, 0d3FE8000000000000, %fd285;
	ld.global.f32 	%f164, [%rd1+304];
	cvt.f64.f32 	%fd287, %f164;
	mul.f64 	%fd288, %fd287, 0d3FD0000000000000;
	fma.rn.f64 	%fd289, %fd288, %fd170, %fd286;
	cvt.rn.f32.f64 	%f165, %fd289;
	st.global.f32 	[%rd1+304], %f165;
	ld.global.f32 	%f166, [%rd1+116];
	cvt.f64.f32 	%fd290, %f166;
	ld.global.f32 	%f167, [%rd1+212];
	cvt.f64.f32 	%fd291, %f167;
	mul.f64 	%fd292, %fd291, 0d3FD0000000000000;
	fma.rn.f64 	%fd293, %fd290, 0d3FE8000000000000, %fd292;
	ld.global.f32 	%f168, [%rd1+308];
	cvt.f64.f32 	%fd294, %f168;
	mul.f64 	%fd295, %fd294, 0d3FD0000000000000;
	fma.rn.f64 	%fd296, %fd295, %fd170, %fd293;
	cvt.rn.f32.f64 	%f169, %fd296;
	st.global.f32 	[%rd1+308], %f169;
	ld.global.f32 	%f170, [%rd1+120];
	cvt.f64.f32 	%fd297, %f170;
	ld.global.f32 	%f171, [%rd1+216];
	cvt.f64.f32 	%fd298, %f171;
	mul.f64 	%fd299, %fd298, 0d3FD0000000000000;
	fma.rn.f64 	%fd300, %fd297, 0d3FE8000000000000, %fd299;
	ld.global.f32 	%f172, [%rd1+312];
	cvt.f64.f32 	%fd301, %f172;
	mul.f64 	%fd302, %fd301, 0d3FD0000000000000;
	fma.rn.f64 	%fd303, %fd302, %fd170, %fd300;
	cvt.rn.f32.f64 	%f173, %fd303;
	st.global.f32 	[%rd1+312], %f173;
	ld.global.f32 	%f174, [%rd1+124];
	cvt.f64.f32 	%fd304, %f174;
	ld.global.f32 	%f175, [%rd1+220];
	cvt.f64.f32 	%fd305, %f175;
	mul.f64 	%fd306, %fd305, 0d3FD0000000000000;
	fma.rn.f64 	%fd307, %fd304, 0d3FE8000000000000, %fd306;
	ld.global.f32 	%f176, [%rd1+316];
	cvt.f64.f32 	%fd308, %f176;
	mul.f64 	%fd309, %fd308, 0d3FD0000000000000;
	fma.rn.f64 	%fd310, %fd309, %fd170, %fd307;
	cvt.rn.f32.f64 	%f177, %fd310;
	st.global.f32 	[%rd1+316], %f177;
	ld.global.f32 	%f178, [%rd1+128];
	cvt.f64.f32 	%fd311, %f178;
	ld.global.f32 	%f179, [%rd1+224];
	cvt.f64.f32 	%fd312, %f179;
	mul.f64 	%fd313, %fd312, 0d3FD0000000000000;
	fma.rn.f64 	%fd314, %fd311, 0d3FE8000000000000, %fd313;
	ld.global.f32 	%f180, [%rd1+320];
	cvt.f64.f32 	%fd315, %f180;
	mul.f64 	%fd316, %fd315, 0d3FD0000000000000;
	fma.rn.f64 	%fd317, %fd316, %fd170, %fd314;
	cvt.rn.f32.f64 	%f181, %fd317;
	st.global.f32 	[%rd1+320], %f181;
	ld.global.f32 	%f182, [%rd1+132];
	cvt.f64.f32 	%fd318, %f182;
	ld.global.f32 	%f183, [%rd1+228];
	cvt.f64.f32 	%fd319, %f183;
	mul.f64 	%fd320, %fd319, 0d3FD0000000000000;
	fma.rn.f64 	%fd321, %fd318, 0d3FE8000000000000, %fd320;
	ld.global.f32 	%f184, [%rd1+324];
	cvt.f64.f32 	%fd322, %f184;
	mul.f64 	%fd323, %fd322, 0d3FD0000000000000;
	fma.rn.f64 	%fd324, %fd323, %fd170, %fd321;
	cvt.rn.f32.f64 	%f185, %fd324;
	st.global.f32 	[%rd1+324], %f185;
	ld.global.f32 	%f186, [%rd1+136];
	cvt.f64.f32 	%fd325, %f186;
	ld.global.f32 	%f187, [%rd1+232];
	cvt.f64.f32 	%fd326, %f187;
	mul.f64 	%fd327, %fd326, 0d3FD0000000000000;
	fma.rn.f64 	%fd328, %fd325, 0d3FE8000000000000, %fd327;
	ld.global.f32 	%f188, [%rd1+328];
	cvt.f64.f32 	%fd329, %f188;
	mul.f64 	%fd330, %fd329, 0d3FD0000000000000;
	fma.rn.f64 	%fd331, %fd330, %fd170, %fd328;
	cvt.rn.f32.f64 	%f189, %fd331;
	st.global.f32 	[%rd1+328], %f189;
	ld.global.f32 	%f190, [%rd1+140];
	cvt.f64.f32 	%fd332, %f190;
	ld.global.f32 	%f191, [%rd1+236];
	cvt.f64.f32 	%fd333, %f191;
	mul.f64 	%fd334, %fd333, 0d3FD0000000000000;
	fma.rn.f64 	%fd335, %fd332, 0d3FE8000000000000, %fd334;
	ld.global.f32 	%f192, [%rd1+332];
	cvt.f64.f32 	%fd336, %f192;
	mul.f64 	%fd337, %fd336, 0d3FD0000000000000;
	fma.rn.f64 	%fd338, %fd337, %fd170, %fd335;
	cvt.rn.f32.f64 	%f193, %fd338;
	st.global.f32 	[%rd1+332], %f193;
	bra.uni 	$L__BB2_6;
$L__BB2_4:
	ld.global.f32 	%f194, [%rd1+48];
	ld.global.f32 	%f195, [%rd1+144];
	fma.rn.f32 	%f196, %f1, %f195, %f194;
	st.global.f32 	[%rd1+144], %f196;
	ld.global.f32 	%f197, [%rd1+52];
	ld.global.f32 	%f198, [%rd1+148];
	fma.rn.f32 	%f199, %f1, %f198, %f197;
	st.global.f32 	[%rd1+148], %f199;
	ld.global.f32 	%f200, [%rd1+56];
	ld.global.f32 	%f201, [%rd1+152];
	fma.rn.f32 	%f202, %f1, %f201, %f200;
	st.global.f32 	[%rd1+152], %f202;
	ld.global.f32 	%f203, [%rd1+60];
	ld.global.f32 	%f204, [%rd1+156];
	fma.rn.f32 	%f205, %f1, %f204, %f203;
	st.global.f32 	[%rd1+156], %f205;
	ld.global.f32 	%f206, [%rd1+64];
	ld.global.f32 	%f207, [%rd1+160];
	fma.rn.f32 	%f208, %f1, %f207, %f206;
	st.global.f32 	[%rd1+160], %f208;
	ld.global.f32 	%f209, [%rd1+68];
	ld.global.f32 	%f210, [%rd1+164];
	fma.rn.f32 	%f211, %f1, %f210, %f209;
	st.global.f32 	[%rd1+164], %f211;
	ld.global.f32 	%f212, [%rd1+72];
	ld.global.f32 	%f213, [%rd1+168];
	fma.rn.f32 	%f214, %f1, %f213, %f212;
	st.global.f32 	[%rd1+168], %f214;
	ld.global.f32 	%f215, [%rd1+76];
	ld.global.f32 	%f216, [%rd1+172];
	fma.rn.f32 	%f217, %f1, %f216, %f215;
	st.global.f32 	[%rd1+172], %f217;
	ld.global.f32 	%f218, [%rd1+80];
	ld.global.f32 	%f219, [%rd1+176];
	fma.rn.f32 	%f220, %f1, %f219, %f218;
	st.global.f32 	[%rd1+176], %f220;
	ld.global.f32 	%f221, [%rd1+84];
	ld.global.f32 	%f222, [%rd1+180];
	fma.rn.f32 	%f223, %f1, %f222, %f221;
	st.global.f32 	[%rd1+180], %f223;
	ld.global.f32 	%f224, [%rd1+88];
	ld.global.f32 	%f225, [%rd1+184];
	fma.rn.f32 	%f226, %f1, %f225, %f224;
	st.global.f32 	[%rd1+184], %f226;
	ld.global.f32 	%f227, [%rd1+92];
	ld.global.f32 	%f228, [%rd1+188];
	fma.rn.f32 	%f229, %f1, %f228, %f227;
	st.global.f32 	[%rd1+188], %f229;
	ld.global.f32 	%f230, [%rd1+96];
	ld.global.f32 	%f231, [%rd1+192];
	fma.rn.f32 	%f232, %f1, %f231, %f230;
	st.global.f32 	[%rd1+192], %f232;
	ld.global.f32 	%f233, [%rd1+100];
	ld.global.f32 	%f234, [%rd1+196];
	fma.rn.f32 	%f235, %f1, %f234, %f233;
	st.global.f32 	[%rd1+196], %f235;
	ld.global.f32 	%f236, [%rd1+104];
	ld.global.f32 	%f237, [%rd1+200];
	fma.rn.f32 	%f238, %f1, %f237, %f236;
	st.global.f32 	[%rd1+200], %f238;
	ld.global.f32 	%f239, [%rd1+108];
	ld.global.f32 	%f240, [%rd1+204];
	fma.rn.f32 	%f241, %f1, %f240, %f239;
	st.global.f32 	[%rd1+204], %f241;
	ld.global.f32 	%f242, [%rd1+112];
	ld.global.f32 	%f243, [%rd1+208];
	fma.rn.f32 	%f244, %f1, %f243, %f242;
	st.global.f32 	[%rd1+208], %f244;
	ld.global.f32 	%f245, [%rd1+116];
	ld.global.f32 	%f246, [%rd1+212];
	fma.rn.f32 	%f247, %f1, %f246, %f245;
	st.global.f32 	[%rd1+212], %f247;
	ld.global.f32 	%f248, [%rd1+120];
	ld.global.f32 	%f249, [%rd1+216];
	fma.rn.f32 	%f250, %f1, %f249, %f248;
	st.global.f32 	[%rd1+216], %f250;
	ld.global.f32 	%f251, [%rd1+124];
	ld.global.f32 	%f252, [%rd1+220];
	fma.rn.f32 	%f253, %f1, %f252, %f251;
	st.global.f32 	[%rd1+220], %f253;
	ld.global.f32 	%f254, [%rd1+128];
	ld.global.f32 	%f255, [%rd1+224];
	fma.rn.f32 	%f256, %f1, %f255, %f254;
	st.global.f32 	[%rd1+224], %f256;
	ld.global.f32 	%f257, [%rd1+132];
	ld.global.f32 	%f258, [%rd1+228];
	fma.rn.f32 	%f259, %f1, %f258, %f257;
	st.global.f32 	[%rd1+228], %f259;
	ld.global.f32 	%f260, [%rd1+136];
	ld.global.f32 	%f261, [%rd1+232];
	fma.rn.f32 	%f262, %f1, %f261, %f260;
	st.global.f32 	[%rd1+232], %f262;
	ld.global.f32 	%f263, [%rd1+140];
	ld.global.f32 	%f264, [%rd1+236];
	fma.rn.f32 	%f265, %f1, %f264, %f263;
	st.global.f32 	[%rd1+236], %f265;
	bra.uni 	$L__BB2_6;
$L__BB2_5:
	cvt.f64.f32 	%fd1, %f1;
	ld.global.f32 	%f2, [%rd1+48];
	cvt.f64.f32 	%fd2, %f2;
	ld.global.f32 	%f3, [%rd1+240];
	cvt.f64.f32 	%fd3, %f3;
	mul.f64 	%fd4, %fd3, 0d3FE5555555555555;
	fma.rn.f64 	%fd5, %fd2, 0d3FD5555555555555, %fd4;
	ld.global.f32 	%f4, [%rd1+144];
	cvt.f64.f32 	%fd6, %f4;
	mul.f64 	%fd7, %fd6, 0d3FE5555555555555;
	fma.rn.f64 	%fd8, %fd7, %fd1, %fd5;
	cvt.rn.f32.f64 	%f5, %fd8;
	st.global.f32 	[%rd1+48], %f5;
	ld.global.f32 	%f6, [%rd1+52];
	cvt.f64.f32 	%fd9, %f6;
	ld.global.f32 	%f7, [%rd1+244];
	cvt.f64.f32 	%fd10, %f7;
	mul.f64 	%fd11, %fd10, 0d3FE5555555555555;
	fma.rn.f64 	%fd12, %fd9, 0d3FD5555555555555, %fd11;
	ld.global.f32 	%f8, [%rd1+148];
	cvt.f64.f32 	%fd13, %f8;
	mul.f64 	%fd14, %fd13, 0d3FE5555555555555;
	fma.rn.f64 	%fd15, %fd14, %fd1, %fd12;
	cvt.rn.f32.f64 	%f9, %fd15;
	st.global.f32 	[%rd1+52], %f9;
	ld.global.f32 	%f10, [%rd1+56];
	cvt.f64.f32 	%fd16, %f10;
	ld.global.f32 	%f11, [%rd1+248];
	cvt.f64.f32 	%fd17, %f11;
	mul.f64 	%fd18, %fd17, 0d3FE5555555555555;
	fma.rn.f64 	%fd19, %fd16, 0d3FD5555555555555, %fd18;
	ld.global.f32 	%f12, [%rd1+152];
	cvt.f64.f32 	%fd20, %f12;
	mul.f64 	%fd21, %fd20, 0d3FE5555555555555;
	fma.rn.f64 	%fd22, %fd21, %fd1, %fd19;
	cvt.rn.f32.f64 	%f13, %fd22;
	st.global.f32 	[%rd1+56], %f13;
	ld.global.f32 	%f14, [%rd1+60];
	cvt.f64.f32 	%fd23, %f14;
	ld.global.f32 	%f15, [%rd1+252];
	cvt.f64.f32 	%fd24, %f15;
	mul.f64 	%fd25, %fd24, 0d3FE5555555555555;
	fma.rn.f64 	%fd26, %fd23, 0d3FD5555555555555, %fd25;
	ld.global.f32 	%f16, [%rd1+156];
	cvt.f64.f32 	%fd27, %f16;
	mul.f64 	%fd28, %fd27, 0d3FE5555555555555;
	fma.rn.f64 	%fd29, %fd28, %fd1, %fd26;
	cvt.rn.f32.f64 	%f17, %fd29;
	st.global.f32 	[%rd1+60], %f17;
	ld.global.f32 	%f18, [%rd1+64];
	cvt.f64.f32 	%fd30, %f18;
	ld.global.f32 	%f19, [%rd1+256];
	cvt.f64.f32 	%fd31, %f19;
	mul.f64 	%fd32, %fd31, 0d3FE5555555555555;
	fma.rn.f64 	%fd33, %fd30, 0d3FD5555555555555, %fd32;
	ld.global.f32 	%f20, [%rd1+160];
	cvt.f64.f32 	%fd34, %f20;
	mul.f64 	%fd35, %fd34, 0d3FE5555555555555;
	fma.rn.f64 	%fd36, %fd35, %fd1, %fd33;
	cvt.rn.f32.f64 	%f21, %fd36;
	st.global.f32 	[%rd1+64], %f21;
	ld.global.f32 	%f22, [%rd1+68];
	cvt.f64.f32 	%fd37, %f22;
	ld.global.f32 	%f23, [%rd1+260];
	cvt.f64.f32 	%fd38, %f23;
	mul.f64 	%fd39, %fd38, 0d3FE5555555555555;
	fma.rn.f64 	%fd40, %fd37, 0d3FD5555555555555, %fd39;
	ld.global.f32 	%f24, [%rd1+164];
	cvt.f64.f32 	%fd41, %f24;
	mul.f64 	%fd42, %fd41, 0d3FE5555555555555;
	fma.rn.f64 	%fd43, %fd42, %fd1, %fd40;
	cvt.rn.f32.f64 	%f25, %fd43;
	st.global.f32 	[%rd1+68], %f25;
	ld.global.f32 	%f26, [%rd1+72];
	cvt.f64.f32 	%fd44, %f26;
	ld.global.f32 	%f27, [%rd1+264];
	cvt.f64.f32 	%fd45, %f27;
	mul.f64 	%fd46, %fd45, 0d3FE5555555555555;
	fma.rn.f64 	%fd47, %fd44, 0d3FD5555555555555, %fd46;
	ld.global.f32 	%f28, [%rd1+168];
	cvt.f64.f32 	%fd48, %f28;
	mul.f64 	%fd49, %fd48, 0d3FE5555555555555;
	fma.rn.f64 	%fd50, %fd49, %fd1, %fd47;
	cvt.rn.f32.f64 	%f29, %fd50;
	st.global.f32 	[%rd1+72], %f29;
	ld.global.f32 	%f30, [%rd1+76];
	cvt.f64.f32 	%fd51, %f30;
	ld.global.f32 	%f31, [%rd1+268];
	cvt.f64.f32 	%fd52, %f31;
	mul.f64 	%fd53, %fd52, 0d3FE5555555555555;
	fma.rn.f64 	%fd54, %fd51, 0d3FD5555555555555, %fd53;
	ld.global.f32 	%f32, [%rd1+172];
	cvt.f64.f32 	%fd55, %f32;
	mul.f64 	%fd56, %fd55, 0d3FE5555555555555;
	fma.rn.f64 	%fd57, %fd56, %fd1, %fd54;
	cvt.rn.f32.f64 	%f33, %fd57;
	st.global.f32 	[%rd1+76], %f33;
	ld.global.f32 	%f34, [%rd1+80];
	cvt.f64.f32 	%fd58, %f34;
	ld.global.f32 	%f35, [%rd1+272];
	cvt.f64.f32 	%fd59, %f35;
	mul.f64 	%fd60, %fd59, 0d3FE5555555555555;
	fma.rn.f64 	%fd61, %fd58, 0d3FD5555555555555, %fd60;
	ld.global.f32 	%f36, [%rd1+176];
	cvt.f64.f32 	%fd62, %f36;
	mul.f64 	%fd63, %fd62, 0d3FE5555555555555;
	fma.rn.f64 	%fd64, %fd63, %fd1, %fd61;
	cvt.rn.f32.f64 	%f37, %fd64;
	st.global.f32 	[%rd1+80], %f37;
	ld.global.f32 	%f38, [%rd1+84];
	cvt.f64.f32 	%fd65, %f38;
	ld.global.f32 	%f39, [%rd1+276];
	cvt.f64.f32 	%fd66, %f39;
	mul.f64 	%fd67, %fd66, 0d3FE5555555555555;
	fma.rn.f64 	%fd68, %fd65, 0d3FD5555555555555, %fd67;
	ld.global.f32 	%f40, [%rd1+180];
	cvt.f64.f32 	%fd69, %f40;
	mul.f64 	%fd70, %fd69, 0d3FE5555555555555;
	fma.rn.f64 	%fd71, %fd70, %fd1, %fd68;
	cvt.rn.f32.f64 	%f41, %fd71;
	st.global.f32 	[%rd1+84], %f41;
	ld.global.f32 	%f42, [%rd1+88];
	cvt.f64.f32 	%fd72, %f42;
	ld.global.f32 	%f43, [%rd1+280];
	cvt.f64.f32 	%fd73, %f43;
	mul.f64 	%fd74, %fd73, 0d3FE5555555555555;
	fma.rn.f64 	%fd75, %fd72, 0d3FD5555555555555, %fd74;
	ld.global.f32 	%f44, [%rd1+184];
	cvt.f64.f32 	%fd76, %f44;
	mul.f64 	%fd77, %fd76, 0d3FE5555555555555;
	fma.rn.f64 	%fd78, %fd77, %fd1, %fd75;
	cvt.rn.f32.f64 	%f45, %fd78;
	st.global.f32 	[%rd1+88], %f45;
	ld.global.f32 	%f46, [%rd1+92];
	cvt.f64.f32 	%fd79, %f46;
	ld.global.f32 	%f47, [%rd1+284];
	cvt.f64.f32 	%fd80, %f47;
	mul.f64 	%fd81, %fd80, 0d3FE5555555555555;
	fma.rn.f64 	%fd82, %fd79, 0d3FD5555555555555, %fd81;
	ld.global.f32 	%f48, [%rd1+188];
	cvt.f64.f32 	%fd83, %f48;
	mul.f64 	%fd84, %fd83, 0d3FE5555555555555;
	fma.rn.f64 	%fd85, %fd84, %fd1, %fd82;
	cvt.rn.f32.f64 	%f49, %fd85;
	st.global.f32 	[%rd1+92], %f49;
	ld.global.f32 	%f50, [%rd1+96];
	cvt.f64.f32 	%fd86, %f50;
	ld.global.f32 	%f51, [%rd1+288];
	cvt.f64.f32 	%fd87, %f51;
	mul.f64 	%fd88, %fd87, 0d3FE5555555555555;
	fma.rn.f64 	%fd89, %fd86, 0d3FD5555555555555, %fd88;
	ld.global.f32 	%f52, [%rd1+192];
	cvt.f64.f32 	%fd90, %f52;
	mul.f64 	%fd91, %fd90, 0d3FE5555555555555;
	fma.rn.f64 	%fd92, %fd91, %fd1, %fd89;
	cvt.rn.f32.f64 	%f53, %fd92;
	st.global.f32 	[%rd1+96], %f53;
	ld.global.f32 	%f54, [%rd1+100];
	cvt.f64.f32 	%fd93, %f54;
	ld.global.f32 	%f55, [%rd1+292];
	cvt.f64.f32 	%fd94, %f55;
	mul.f64 	%fd95, %fd94, 0d3FE5555555555555;
	fma.rn.f64 	%fd96, %fd93, 0d3FD5555555555555, %fd95;
	ld.global.f32 	%f56, [%rd1+196];
	cvt.f64.f32 	%fd97, %f56;
	mul.f64 	%fd98, %fd97, 0d3FE5555555555555;
	fma.rn.f64 	%fd99, %fd98, %fd1, %fd96;
	cvt.rn.f32.f64 	%f57, %fd99;
	st.global.f32 	[%rd1+100], %f57;
	ld.global.f32 	%f58, [%rd1+104];
	cvt.f64.f32 	%fd100, %f58;
	ld.global.f32 	%f59, [%rd1+296];
	cvt.f64.f32 	%fd101, %f59;
	mul.f64 	%fd102, %fd101, 0d3FE5555555555555;
	fma.rn.f64 	%fd103, %fd100, 0d3FD5555555555555, %fd102;
	ld.global.f32 	%f60, [%rd1+200];
	cvt.f64.f32 	%fd104, %f60;
	mul.f64 	%fd105, %fd104, 0d3FE5555555555555;
	fma.rn.f64 	%fd106, %fd105, %fd1, %fd103;
	cvt.rn.f32.f64 	%f61, %fd106;
	st.global.f32 	[%rd1+104], %f61;
	ld.global.f32 	%f62, [%rd1+108];
	cvt.f64.f32 	%fd107, %f62;
	ld.global.f32 	%f63, [%rd1+300];
	cvt.f64.f32 	%fd108, %f63;
	mul.f64 	%fd109, %fd108, 0d3FE5555555555555;
	fma.rn.f64 	%fd110, %fd107, 0d3FD5555555555555, %fd109;
	ld.global.f32 	%f64, [%rd1+204];
	cvt.f64.f32 	%fd111, %f64;
	mul.f64 	%fd112, %fd111, 0d3FE5555555555555;
	fma.rn.f64 	%fd113, %fd112, %fd1, %fd110;
	cvt.rn.f32.f64 	%f65, %fd113;
	st.global.f32 	[%rd1+108], %f65;
	ld.global.f32 	%f66, [%rd1+112];
	cvt.f64.f32 	%fd114, %f66;
	ld.global.f32 	%f67, [%rd1+304];
	cvt.f64.f32 	%fd115, %f67;
	mul.f64 	%fd116, %fd115, 0d3FE5555555555555;
	fma.rn.f64 	%fd117, %fd114, 0d3FD5555555555555, %fd116;
	ld.global.f32 	%f68, [%rd1+208];
	cvt.f64.f32 	%fd118, %f68;
	mul.f64 	%fd119, %fd118, 0d3FE5555555555555;
	fma.rn.f64 	%fd120, %fd119, %fd1, %fd117;
	cvt.rn.f32.f64 	%f69, %fd120;
	st.global.f32 	[%rd1+112], %f69;
	ld.global.f32 	%f70, [%rd1+116];
	cvt.f64.f32 	%fd121, %f70;
	ld.global.f32 	%f71, [%rd1+308];
	cvt.f64.f32 	%fd122, %f71;
	mul.f64 	%fd123, %fd122, 0d3FE5555555555555;
	fma.rn.f64 	%fd124, %fd121, 0d3FD5555555555555, %fd123;
	ld.global.f32 	%f72, [%rd1+212];
	cvt.f64.f32 	%fd125, %f72;
	mul.f64 	%fd126, %fd125, 0d3FE5555555555555;
	fma.rn.f64 	%fd127, %fd126, %fd1, %fd124;
	cvt.rn.f32.f64 	%f73, %fd127;
	st.global.f32 	[%rd1+116], %f73;
	ld.global.f32 	%f74, [%rd1+120];
	cvt.f64.f32 	%fd128, %f74;
	ld.global.f32 	%f75, [%rd1+312];
	cvt.f64.f32 	%fd129, %f75;
	mul.f64 	%fd130, %fd129, 0d3FE5555555555555;
	fma.rn.f64 	%fd131, %fd128, 0d3FD5555555555555, %fd130;
	ld.global.f32 	%f76, [%rd1+216];
	cvt.f64.f32 	%fd132, %f76;
	mul.f64 	%fd133, %fd132, 0d3FE5555555555555;
	fma.rn.f64 	%fd134, %fd133, %fd1, %fd131;
	cvt.rn.f32.f64 	%f77, %fd134;
	st.global.f32 	[%rd1+120], %f77;
	ld.global.f32 	%f78, [%rd1+124];
	cvt.f64.f32 	%fd135, %f78;
	ld.global.f32 	%f79, [%rd1+316];
	cvt.f64.f32 	%fd136, %f79;
	mul.f64 	%fd137, %fd136, 0d3FE5555555555555;
	fma.rn.f64 	%fd138, %fd135, 0d3FD5555555555555, %fd137;
	ld.global.f32 	%f80, [%rd1+220];
	cvt.f64.f32 	%fd139, %f80;
	mul.f64 	%fd140, %fd139, 0d3FE5555555555555;
	fma.rn.f64 	%fd141, %fd140, %fd1, %fd138;
	cvt.rn.f32.f64 	%f81, %fd141;
	st.global.f32 	[%rd1+124], %f81;
	ld.global.f32 	%f82, [%rd1+128];
	cvt.f64.f32 	%fd142, %f82;
	ld.global.f32 	%f83, [%rd1+320];
	cvt.f64.f32 	%fd143, %f83;
	mul.f64 	%fd144, %fd143, 0d3FE5555555555555;
	fma.rn.f64 	%fd145, %fd142, 0d3FD5555555555555, %fd144;
	ld.global.f32 	%f84, [%rd1+224];
	cvt.f64.f32 	%fd146, %f84;
	mul.f64 	%fd147, %fd146, 0d3FE5555555555555;
	fma.rn.f64 	%fd148, %fd147, %fd1, %fd145;
	cvt.rn.f32.f64 	%f85, %fd148;
	st.global.f32 	[%rd1+128], %f85;
	ld.global.f32 	%f86, [%rd1+132];
	cvt.f64.f32 	%fd149, %f86;
	ld.global.f32 	%f87, [%rd1+324];
	cvt.f64.f32 	%fd150, %f87;
	mul.f64 	%fd151, %fd150, 0d3FE5555555555555;
	fma.rn.f64 	%fd152, %fd149, 0d3FD5555555555555, %fd151;
	ld.global.f32 	%f88, [%rd1+228];
	cvt.f64.f32 	%fd153, %f88;
	mul.f64 	%fd154, %fd153, 0d3FE5555555555555;
	fma.rn.f64 	%fd155, %fd154, %fd1, %fd152;
	cvt.rn.f32.f64 	%f89, %fd155;
	st.global.f32 	[%rd1+132], %f89;
	ld.global.f32 	%f90, [%rd1+136];
	cvt.f64.f32 	%fd156, %f90;
	ld.global.f32 	%f91, [%rd1+328];
	cvt.f64.f32 	%fd157, %f91;
	mul.f64 	%fd158, %fd157, 0d3FE5555555555555;
	fma.rn.f64 	%fd159, %fd156, 0d3FD5555555555555, %fd158;
	ld.global.f32 	%f92, [%rd1+232];
	cvt.f64.f32 	%fd160, %f92;
	mul.f64 	%fd161, %fd160, 0d3FE5555555555555;
	fma.rn.f64 	%fd162, %fd161, %fd1, %fd159;
	cvt.rn.f32.f64 	%f93, %fd162;
	st.global.f32 	[%rd1+136], %f93;
	ld.global.f32 	%f94, [%rd1+140];
	cvt.f64.f32 	%fd163, %f94;
	ld.global.f32 	%f95, [%rd1+332];
	cvt.f64.f32 	%fd164, %f95;
	mul.f64 	%fd165, %fd164, 0d3FE5555555555555;
	fma.rn.f64 	%fd166, %fd163, 0d3FD5555555555555, %fd165;
	ld.global.f32 	%f96, [%rd1+236];
	cvt.f64.f32 	%fd167, %f96;
	mul.f64 	%fd168, %fd167, 0d3FE5555555555555;
	fma.rn.f64 	%fd169, %fd168, %fd1, %fd166;
	cvt.rn.f32.f64 	%f97, %fd169;
	st.global.f32 	[%rd1+140], %f97;
$L__BB2_6:
	ret;

}
	// .globl	_Z12constructionP5block
.visible .entry _Z12constructionP5block(
	.param .u64 .ptr .align 1 _Z12constructionP5block_param_0
)
{
	.reg .pred 	%p<6>;
	.reg .b16 	%rs<2>;
	.reg .b32 	%r<8>;
	.reg .b64 	%rd<22>;

	ld.param.u64 	%rd3, [_Z12constructionP5block_param_0];
	mov.u32 	%r1, %ctaid.y;
	mov.u32 	%r2, %tid.x;
	mov.u32 	%r3, %tid.y;
	or.b32  	%r4, %r2, %r3;
	setp.ne.s32 	%p1, %r4, 0;
	@%p1 bra 	$L__BB3_9;
	mov.u32 	%r5, %ctaid.x;
	cvta.to.global.u64 	%rd4, %rd3;
	mul.wide.u32 	%rd5, %r5, 132000;
	add.s64 	%rd6, %rd4, %rd5;
	mul.wide.u32 	%rd7, %r1, 13200;
	add.s64 	%rd1, %rd6, %rd7;
	add.s64 	%rd2, %rd3, %rd5;
	add.s64 	%rd8, %rd2, %rd7;
	add.s64 	%rd9, %rd8, 13200;
	st.global.u64 	[%rd1], %rd9;
	add.s32 	%r6, %r5, -1;
	mul.wide.u32 	%rd10, %r6, 132000;
	add.s64 	%rd11, %rd3, %rd10;
	add.s64 	%rd12, %rd11, %rd7;
	st.global.u64 	[%rd1+8], %rd12;
	add.s32 	%r7, %r1, -1;
	mul.wide.u32 	%rd13, %r7, 13200;
	add.s64 	%rd14, %rd2, %rd13;
	st.global.u64 	[%rd1+16], %rd14;
	add.s64 	%rd15, %rd8, 132000;
	st.global.u64 	[%rd1+24], %rd15;
	setp.eq.s32 	%p2, %r5, 9;
	@%p2 bra 	$L__BB3_4;
	setp.ne.s32 	%p3, %r5, 0;
	@%p3 bra 	$L__BB3_5;
	add.s64 	%rd19, %rd3, %rd7;
	add.s64 	%rd20, %rd19, 1188000;
	st.global.u64 	[%rd1+8], %rd20;
	bra.uni 	$L__BB3_5;
$L__BB3_4:
	add.s64 	%rd17, %rd3, %rd7;
	st.global.u64 	[%rd1+24], %rd17;
$L__BB3_5:
	cvt.u16.u32 	%rs1, %r1;
	setp.eq.s16 	%p4, %rs1, 9;
	@%p4 bra 	$L__BB3_8;
	setp.ne.s16 	%p5, %rs1, 0;
	@%p5 bra 	$L__BB3_9;
	add.s64 	%rd21, %rd2, 118800;
	st.global.u64 	[%rd1+16], %rd21;
	bra.uni 	$L__BB3_9;
$L__BB3_8:
	st.global.u64 	[%rd1], %rd2;
$L__BB3_9:
	ret;

}


// ===== COMPILED SASS (sm_100) =====

	.target	sm_100

	.elftype	@"ET_EXEC"


//--------------------- .note.nv.tkinfo           --------------------------
	.section	.note.nv.tkinfo,"",@"SHT_NOTE"
	.sectionflags	@"SHF_NOTE_NV_TKINFO"
	.tkinfo
        /*0018*/ 	.word	0x00000002
        /*0030*/ 	.string	""
        /*0030*/ 	.string	"ptxas"
        /*0030*/ 	.string	"Cuda compilation tools, release 13.0, V13.0.88"
        /*0030*/ 	.string	"Build cuda_13.0.r13.0/compiler.36424714_0"
        /*0030*/ 	.string	"-arch sm_100 -m 64 "



//--------------------- .note.nv.cuinfo           --------------------------
	.section	.note.nv.cuinfo,"",@"SHT_NOTE"
	.sectionflags	@"SHF_NOTE_NV_CUINFO"
        /*0018*/ 	.short	0x0002
        /*001a*/ 	.short	0x0064
        /*001c*/ 	.short	0x0082
	.zero		2


//--------------------- .nv.info                  --------------------------
	.section	.nv.info,"",@"SHT_CUDA_INFO"
	.align	4


	//----- nvinfo : EIATTR_REGCOUNT
	.align		4
        /*0000*/ 	.byte	0x04, 0x2f
        /*0002*/ 	.short	(.L_1 - .L_0)
	.align		4
.L_0:
        /*0004*/ 	.word	index@(_Z14spect_to_valueiP5block)
        /*0008*/ 	.word	0x00000020


	//----- nvinfo : EIATTR_FRAME_SIZE
	.align		4
.L_1:
        /*000c*/ 	.byte	0x04, 0x11
        /*000e*/ 	.short	(.L_3 - .L_2)
	.align		4
.L_2:
        /*0010*/ 	.word	index@(_Z14spect_to_valueiP5block)
        /*0014*/ 	.word	0x00000000


	//----- nvinfo : EIATTR_REGCOUNT
	.align		4
.L_3:
        /*0018*/ 	.byte	0x04, 0x2f
        /*001a*/ 	.short	(.L_5 - .L_4)
	.align		4
.L_4:
        /*001c*/ 	.word	index@(_Z14value_to_spectiP5block)
        /*0020*/ 	.word	0x00000038


	//----- nvinfo : EIATTR_FRAME_SIZE
	.align		4
.L_5:
        /*0024*/ 	.byte	0x04, 0x11
        /*0026*/ 	.short	(.L_7 - .L_6)
	.align		4
.L_6:
        /*0028*/ 	.word	index@($__internal_3_$__cuda_sm3x_div_rn_noftz_f32_slowpath)
        /*002c*/ 	.word	0x00000000


	//----- nvinfo : EIATTR_FRAME_SIZE
	.align		4
.L_7:
        /*0030*/ 	.byte	0x04, 0x11
        /*0032*/ 	.short	(.L_9 - .L_8)
	.align		4
.L_8:
        /*0034*/ 	.word	index@($__internal_2_$__cuda_sm20_sqrt_rn_f32_slowpath)
        /*0038*/ 	.word	0x00000000


	//----- nvinfo : EIATTR_FRAME_SIZE
	.align		4
.L_9:
        /*003c*/ 	.byte	0x04, 0x11
        /*003e*/ 	.short	(.L_11 - .L_10)
	.align		4
.L_10:
        /*0040*/ 	.word	index@($__internal_1_$__cuda_sm20_dsqrt_rn_f64_mediumpath_v1)
        /*0044*/ 	.word	0x00000000


	//----- nvinfo : EIATTR_FRAME_SIZE
	.align		4
.L_11:
        /*0048*/ 	.byte	0x04, 0x11
        /*004a*/ 	.short	(.L_13 - .L_12)
	.align		4
.L_12:
        /*004c*/ 	.word	index@($__internal_0_$__cuda_sm20_div_rn_f64_full)
        /*0050*/ 	.word	0x00000000


	//----- nvinfo : EIATTR_FRAME_SIZE
	.align		4
.L_13:
        /*0054*/ 	.byte	0x04, 0x11
        /*0056*/ 	.short	(.L_15 - .L_14)
	.align		4
.L_14:
        /*0058*/ 	.word	index@(_Z14value_to_spectiP5block)
        /*005c*/ 	.word	0x00000000


	//----- nvinfo : EIATTR_REGCOUNT
	.align		4
.L_15:
        /*0060*/ 	.byte	0x04, 0x2f
        /*0062*/ 	.short	(.L_17 - .L_16)
	.align		4
.L_16:
        /*0064*/ 	.word	index@(_Z2rkifP5block)
        /*0068*/ 	.word	0x00000028


	//----- nvinfo : EIATTR_FRAME_SIZE
	.align		4
.L_17:
        /*006c*/ 	.byte	0x04, 0x11
        /*006e*/ 	.short	(.L_19 - .L_18)
	.align		4
.L_18:
        /*0070*/ 	.word	index@(_Z2rkifP5block)
        /*0074*/ 	.word	0x00000000


	//----- nvinfo : EIATTR_REGCOUNT
	.align		4
.L_19:
        /*0078*/ 	.byte	0x04, 0x2f
        /*007a*/ 	.short	(.L_21 - .L_20)
	.align		4
.L_20:
        /*007c*/ 	.word	index@(_Z12constructionP5block)
        /*0080*/ 	.word	0x00000016


	//----- nvinfo : EIATTR_FRAME_SIZE
	.align		4
.L_21:
        /*0084*/ 	.byte	0x04, 0x11
        /*0086*/ 	.short	(.L_23 - .L_22)
	.align		4
.L_22:
        /*0088*/ 	.word	index@(_Z12constructionP5block)
        /*008c*/ 	.word	0x00000000


	//----- nvinfo : EIATTR_MIN_STACK_SIZE
	.align		4
.L_23:
        /*0090*/ 	.byte	0x04, 0x12
        /*0092*/ 	.short	(.L_25 - .L_24)
	.align		4
.L_24:
        /*0094*/ 	.word	index@(_Z12constructionP5block)
        /*0098*/ 	.word	0x00000000


	//----- nvinfo : EIATTR_MIN_STACK_SIZE
	.align		4
.L_25:
        /*009c*/ 	.byte	0x04, 0x12
        /*009e*/ 	.short	(.L_27 - .L_26)
	.align		4
.L_26:
        /*00a0*/ 	.word	index@(_Z2rkifP5block)
        /*00a4*/ 	.word	0x00000000


	//----- nvinfo : EIATTR_MIN_STACK_SIZE
	.align		4
.L_27:
        /*00a8*/ 	.byte	0x04, 0x12
        /*00aa*/ 	.short	(.L_29 - .L_28)
	.align		4
.L_28:
        /*00ac*/ 	.word	index@(_Z14value_to_spectiP5block)
        /*00b0*/ 	.word	0x00000000


	//----- nvinfo : EIATTR_MIN_STACK_SIZE
	.align		4
.L_29:
        /*00b4*/ 	.byte	0x04, 0x12
        /*00b6*/ 	.short	(.L_31 - .L_30)
	.align		4
.L_30:
        /*00b8*/ 	.word	index@(_Z14spect_to_valueiP5block)
        /*00bc*/ 	.word	0x00000000
.L_31:


//--------------------- .nv.compat                --------------------------
	.section	.nv.compat,"",@"SHT_CUDA_COMPAT_INFO"
	.align	4
        /*0000*/ 	.byte	0x02, 0x09, 0x00, 0x00, 0x02, 0x02, 0x01, 0x00, 0x02, 0x05, 0x05, 0x00, 0x03, 0x07, 0x01, 0x01
        /*0010*/ 	.byte	0x02, 0x03, 0x00, 0x00, 0x02, 0x06, 0x01, 0x00, 0x04, 0x0b, 0x08, 0x00, 0x01, 0x00, 0x00, 0x00
        /*0020*/ 	.byte	0x00, 0x00, 0x00, 0x00


//--------------------- .nv.info._Z12constructionP5block --------------------------
	.section	.nv.info._Z12constructionP5block,"",@"SHT_CUDA_INFO"
	.sectionflags	@""
	.align	4


	//----- nvinfo : EIATTR_CUDA_API_VERSION
	.align		4
        /*0000*/ 	.byte	0x04, 0x37
        /*0002*/ 	.short	(.L_33 - .L_32)
.L_32:
        /*0004*/ 	.word	0x00000082


	//----- nvinfo : EIATTR_KPARAM_INFO
	.align		4
.L_33:
        /*0008*/ 	.byte	0x04, 0x17
        /*000a*/ 	.short	(.L_35 - .L_34)
.L_34:
        /*000c*/ 	.word	0x00000000
        /*0010*/ 	.short	0x0000
        /*0012*/ 	.short	0x0000
        /*0014*/ 	.byte	0x00, 0xf5, 0x21, 0x00


	//----- nvinfo : EIATTR_SPARSE_MMA_MASK
	.align		4
.L_35:
        /*0018*/ 	.byte	0x03, 0x50
        /*001a*/ 	.short	0x0000


	//----- nvinfo : EIATTR_MAXREG_COUNT
	.align		4
        /*001c*/ 	.byte	0x03, 0x1b
        /*001e*/ 	.short	0x00ff


	//----- nvinfo : EIATTR_MERCURY_ISA_VERSION
	.align		4
        /*0020*/ 	.byte	0x03, 0x5f
        /*0022*/ 	.short	0x0101


	//----- nvinfo : EIATTR_VRC_CTA_INIT_COUNT
	.align		4
        /*0024*/ 	.byte	0x02, 0x4a
	.zero		1
	.zero		1


	//----- nvinfo : EIATTR_EXIT_INSTR_OFFSETS
	.align		4
        /*0028*/ 	.byte	0x04, 0x1c
        /*002a*/ 	.short	(.L_37 - .L_36)


	//   ....[0]....
.L_36:
        /*002c*/ 	.word	0x00000040


	//   ....[1]....
        /*0030*/ 	.word	0x00000270


	//   ....[2]....
        /*0034*/ 	.word	0x000002b0


	//   ....[3]....
        /*0038*/ 	.word	0x000002d0


	//----- nvinfo : EIATTR_CBANK_PARAM_SIZE
	.align		4
.L_37:
        /*003c*/ 	.byte	0x03, 0x19
        /*003e*/ 	.short	0x0008


	//----- nvinfo : EIATTR_PARAM_CBANK
	.align		4
        /*0040*/ 	.byte	0x04, 0x0a
        /*0042*/ 	.short	(.L_39 - .L_38)
	.align		4
.L_38:
        /*0044*/ 	.word	index@(.nv.constant0._Z12constructionP5block)
        /*0048*/ 	.short	0x0380
        /*004a*/ 	.short	0x0008


	//----- nvinfo : EIATTR_SW_WAR
	.align		4
.L_39:
        /*004c*/ 	.byte	0x04, 0x36
        /*004e*/ 	.short	(.L_41 - .L_40)
.L_40:
        /*0050*/ 	.word	0x00000008
.L_41:


//--------------------- .nv.info._Z2rkifP5block   --------------------------
	.section	.nv.info._Z2rkifP5block,"",@"SHT_CUDA_INFO"
	.sectionflags	@""
	.align	4


	//----- nvinfo : EIATTR_CUDA_API_VERSION
	.align		4
        /*0000*/ 	.byte	0x04, 0x37
        /*0002*/ 	.short	(.L_43 - .L_42)
.L_42:
        /*0004*/ 	.word	0x00000082


	//----- nvinfo : EIATTR_KPARAM_INFO
	.align		4
.L_43:
        /*0008*/ 	.byte	0x04, 0x17
        /*000a*/ 	.short	(.L_45 - .L_44)
.L_44:
        /*000c*/ 	.word	0x00000000
        /*0010*/ 	.short	0x0002
        /*0012*/ 	.short	0x0008
        /*0014*/ 	.byte	0x00, 0xf5, 0x21, 0x00


	//----- nvinfo : EIATTR_KPARAM_INFO
	.align		4
.L_45:
        /*0018*/ 	.byte	0x04, 0x17
        /*001a*/ 	.short	(.L_47 - .L_46)
.L_46:
        /*001c*/ 	.word	0x00000000
        /*0020*/ 	.short	0x0001
        /*0022*/ 	.short	0x0004
        /*0024*/ 	.byte	0x00, 0xf0, 0x11, 0x00


	//----- nvinfo : EIATTR_KPARAM_INFO
	.align		4
.L_47:
        /*0028*/ 	.byte	0x04, 0x17
        /*002a*/ 	.short	(.L_49 - .L_48)
.L_48:
        /*002c*/ 	.word	0x00000000
        /*0030*/ 	.short	0x0000
        /*0032*/ 	.short	0x0000
        /*0034*/ 	.byte	0x00, 0xf0, 0x11, 0x00


	//----- nvinfo : EIATTR_SPARSE_MMA_MASK
	.align		4
.L_49:
        /*0038*/ 	.byte	0x03, 0x50
        /*003a*/ 	.short	0x0000


	//----- nvinfo : EIATTR_MAXREG_COUNT
	.align		4
        /*003c*/ 	.byte	0x03, 0x1b
        /*003e*/ 	.short	0x00ff


	//----- nvinfo : EIATTR_MERCURY_ISA_VERSION
	.align		4
        /*0040*/ 	.byte	0x03, 0x5f
        /*0042*/ 	.short	0x0101


	//----- nvinfo : EIATTR_VRC_CTA_INIT_COUNT
	.align		4
        /*0044*/ 	.byte	0x02, 0x4a
	.zero		1
	.zero		1


	//----- nvinfo : EIATTR_EXIT_INSTR_OFFSETS
	.align		4
        /*0048*/ 	.byte	0x04, 0x1c
        /*004a*/ 	.short	(.L_51 - .L_50)


	//   ....[0]....
.L_50:
        /*004c*/ 	.word	0x000000d0


	//   ....[1]....
        /*0050*/ 	.word	0x00001300


	//   ....[2]....
        /*0054*/ 	.word	0x00002570


	//   ....[3]....
        /*0058*/ 	.word	0x00002b90


	//----- nvinfo : EIATTR_CBANK_PARAM_SIZE
	.align		4
.L_51:
        /*005c*/ 	.byte	0x03, 0x19
        /*005e*/ 	.short	0x0010


	//----- nvinfo : EIATTR_PARAM_CBANK
	.align		4
        /*0060*/ 	.byte	0x04, 0x0a
        /*0062*/ 	.short	(.L_53 - .L_52)
	.align		4
.L_52:
        /*0064*/ 	.word	index@(.nv.constant0._Z2rkifP5block)
        /*0068*/ 	.short	0x0380
        /*006a*/ 	.short	0x0010


	//----- nvinfo : EIATTR_SW_WAR
	.align		4
.L_53:
        /*006c*/ 	.byte	0x04, 0x36
        /*006e*/ 	.short	(.L_55 - .L_54)
.L_54:
        /*0070*/ 	.word	0x00000008
.L_55:


//--------------------- .nv.info._Z14value_to_spectiP5block --------------------------
	.section	.nv.info._Z14value_to_spectiP5block,"",@"SHT_CUDA_INFO"
	.sectionflags	@""
	.align	4


	//----- nvinfo : EIATTR_CUDA_API_VERSION
	.align		4
        /*0000*/ 	.byte	0x04, 0x37
        /*0002*/ 	.short	(.L_57 - .L_56)
.L_56:
        /*0004*/ 	.word	0x00000082


	//----- nvinfo : EIATTR_KPARAM_INFO
	.align		4
.L_57:
        /*0008*/ 	.byte	0x04, 0x17
        /*000a*/ 	.short	(.L_59 - .L_58)
.L_58:
        /*000c*/ 	.word	0x00000000
        /*0010*/ 	.short	0x0001
        /*0012*/ 	.short	0x0008
        /*0014*/ 	.byte	0x00, 0xf5, 0x21, 0x00


	//----- nvinfo : EIATTR_KPARAM_INFO
	.align		4
.L_59:
        /*0018*/ 	.byte	0x04, 0x17
        /*001a*/ 	.short	(.L_61 - .L_60)
.L_60:
        /*001c*/ 	.word	0x00000000
        /*0020*/ 	.short	0x0000
        /*0022*/ 	.short	0x0000
        /*0024*/ 	.byte	0x00, 0xf0, 0x11, 0x00


	//----- nvinfo : EIATTR_SPARSE_MMA_MASK
	.align		4
.L_61:
        /*0028*/ 	.byte	0x03, 0x50
        /*002a*/ 	.short	0x0000


	//----- nvinfo : EIATTR_MAXREG_COUNT
	.align		4
        /*002c*/ 	.byte	0x03, 0x1b
        /*002e*/ 	.short	0x00ff


	//----- nvinfo : EIATTR_NUM_BARRIERS
	.align		4
        /*0030*/ 	.byte	0x02, 0x4c
        /*0032*/ 	.byte	0x01
	.zero		1


	//----- nvinfo : EIATTR_MERCURY_ISA_VERSION
	.align		4
        /*0034*/ 	.byte	0x03, 0x5f
        /*0036*/ 	.short	0x0101


	//----- nvinfo : EIATTR_VRC_CTA_INIT_COUNT
	.align		4
        /*0038*/ 	.byte	0x02, 0x4a
	.zero		1
	.zero		1


	//----- nvinfo : EIATTR_EXIT_INSTR_OFFSETS
	.align		4
        /*003c*/ 	.byte	0x04, 0x1c
        /*003e*/ 	.short	(.L_63 - .L_62)


	//   ....[0]....
.L_62:
        /*0040*/ 	.word	0x00003ce0


	//   ....[1]....
        /*0044*/ 	.word	0x000045d0


	//----- nvinfo : EIATTR_CRS_STACK_SIZE
	.align		4
.L_63:
        /*0048*/ 	.byte	0x04, 0x1e
        /*004a*/ 	.short	(.L_65 - .L_64)
.L_64:
        /*004c*/ 	.word	0x00000000


	//----- nvinfo : EIATTR_CBANK_PARAM_SIZE
	.align		4
.L_65:
        /*0050*/ 	.byte	0x03, 0x19
        /*0052*/ 	.short	0x0010


	//----- nvinfo : EIATTR_PARAM_CBANK
	.align		4
        /*0054*/ 	.byte	0x04, 0x0a
        /*0056*/ 	.short	(.L_67 - .L_66)
	.align		4
.L_66:
        /*0058*/ 	.word	index@(.nv.constant0._Z14value_to_spectiP5block)
        /*005c*/ 	.short	0x0380
        /*005e*/ 	.short	0x0010


	//----- nvinfo : EIATTR_SW_WAR
	.align		4
.L_67:
        /*0060*/ 	.byte	0x04, 0x36
        /*0062*/ 	.short	(.L_69 - .L_68)
.L_68:
        /*0064*/ 	.word	0x00000008
.L_69:


//--------------------- .nv.info._Z14spect_to_valueiP5block --------------------------
	.section	.nv.info._Z14spect_to_valueiP5block,"",@"SHT_CUDA_INFO"
	.sectionflags	@""
	.align	4


	//----- nvinfo : EIATTR_CUDA_API_VERSION
	.align		4
        /*0000*/ 	.byte	0x04, 0x37
        /*0002*/ 	.short	(.L_71 - .L_70)
.L_70:
        /*0004*/ 	.word	0x00000082


	//----- nvinfo : EIATTR_KPARAM_INFO
	.align		4
.L_71:
        /*0008*/ 	.byte	0x04, 0x17
        /*000a*/ 	.short	(.L_73 - .L_72)
.L_72:
        /*000c*/ 	.word	0x00000000
        /*0010*/ 	.short	0x0001
        /*0012*/ 	.short	0x0008
        /*0014*/ 	.byte	0x00, 0xf5, 0x21, 0x00


	//----- nvinfo : EIATTR_KPARAM_INFO
	.align		4
.L_73:
        /*0018*/ 	.byte	0x04, 0x17
        /*001a*/ 	.short	(.L_75 - .L_74)
.L_74:
        /*001c*/ 	.word	0x00000000
        /*0020*/ 	.short	0x0000
        /*0022*/ 	.short	0x0000
        /*0024*/ 	.byte	0x00, 0xf0, 0x11, 0x00


	//----- nvinfo : EIATTR_SPARSE_MMA_MASK
	.align		4
.L_75:
        /*0028*/ 	.byte	0x03, 0x50
        /*002a*/ 	.short	0x0000


	//----- nvinfo : EIATTR_MAXREG_COUNT
	.align		4
        /*002c*/ 	.byte	0x03, 0x1b
        /*002e*/ 	.short	0x00ff


	//----- nvinfo : EIATTR_MERCURY_ISA_VERSION
	.align		4
        /*0030*/ 	.byte	0x03, 0x5f
        /*0032*/ 	.short	0x0101


	//----- nvinfo : EIATTR_VRC_CTA_INIT_COUNT
	.align		4
        /*0034*/ 	.byte	0x02, 0x4a
	.zero		1
	.zero		1


	//----- nvinfo : EIATTR_EXIT_INSTR_OFFSETS
	.align		4
        /*0038*/ 	.byte	0x04, 0x1c
        /*003a*/ 	.short	(.L_77 - .L_76)


	//   ....[0]....
.L_76:
        /*003c*/ 	.word	0x00001030


	//----- nvinfo : EIATTR_CBANK_PARAM_SIZE
	.align		4
.L_77:
        /*0040*/ 	.byte	0x03, 0x19
        /*0042*/ 	.short	0x0010


	//----- nvinfo : EIATTR_PARAM_CBANK
	.align		4
        /*0044*/ 	.byte	0x04, 0x0a
        /*0046*/ 	.short	(.L_79 - .L_78)
	.align		4
.L_78:
        /*0048*/ 	.word	index@(.nv.constant0._Z14spect_to_valueiP5block)
        /*004c*/ 	.short	0x0380
        /*004e*/ 	.short	0x0010


	//----- nvinfo : EIATTR_SW_WAR
	.align		4
.L_79:
        /*0050*/ 	.byte	0x04, 0x36
        /*0052*/ 	.short	(.L_81 - .L_80)
.L_80:
        /*0054*/ 	.word	0x00000008
.L_81:


//--------------------- .nv.callgraph             --------------------------
	.section	.nv.callgraph,"",@"SHT_CUDA_CALLGRAPH"
	.align	4
	.sectionentsize	8
	.align		4
        /*0000*/ 	.word	0x00000000
	.align		4
        /*0004*/ 	.word	0xffffffff
	.align		4
        /*0008*/ 	.word	0x00000000
	.align		4
        /*000c*/ 	.word	0xfffffffe
	.align		4
        /*0010*/ 	.word	0x00000000
	.align		4
        /*0014*/ 	.word	0xfffffffd
	.align		4
        /*0018*/ 	.word	0x00000000
	.align		4
        /*001c*/ 	.word	0xfffffffc


//--------------------- .text._Z12constructionP5block --------------------------
	.section	.text._Z12constructionP5block,"ax",@progbits
	.align	128
        .global         _Z12constructionP5block
        .type           _Z12constructionP5block,@function
        .size           _Z12constructionP5block,(.L_x_123 - _Z12constructionP5block)
        .other          _Z12constructionP5block,@"STO_CUDA_ENTRY STV_DEFAULT"
_Z12constructionP5block:
.text._Z12constructionP5block:
[----:B------:R-:W-:Y:S01]  /*0000*/  LDC R1, c[0x0][0x37c] ;  /* 0x0000df00ff017b82 */ /* 0x000fe20000000800 */
[----:B------:R-:W0:Y:S01]  /*0010*/  S2R R0, SR_TID.X ;  /* 0x0000000000007919 */ /* 0x000e220000002100 */
[----:B------:R-:W0:Y:S02]  /*0020*/  S2R R3, SR_TID.Y ;  /* 0x0000000000037919 */ /* 0x000e240000002200 */
[----:B0-----:R-:W-:-:S13]  /*0030*/  LOP3.LUT P0, RZ, R0, R3, RZ, 0xfc, !PT ;  /* 0x0000000300ff7212 */ /* 0x001fda000780fcff */
[----:B------:R-:W-:Y:S05]  /*0040*/  @P0 EXIT ;  /* 0x000000000000094d */ /* 0x000fea0003800000 */
[----:B------:R-:W0:Y:S01]  /*0050*/  S2R R19, SR_CTAID.X ;  /* 0x0000000000137919 */ /* 0x000e220000002500 */
[----:B------:R-:W0:Y:S01]  /*0060*/  LDC.64 R14, c[0x0][0x380] ;  /* 0x0000e000ff0e7b82 */ /* 0x000e220000000a00 */
[----:B------:R-:W1:Y:S01]  /*0070*/  LDCU.64 UR4, c[0x0][0x358] ;  /* 0x00006b00ff0477ac */ /* 0x000e620008000a00 */
[----:B------:R-:W2:Y:S01]  /*0080*/  S2R R17, SR_CTAID.Y ;  /* 0x0000000000117919 */ /* 0x000ea20000002600 */
[----:B0-----:R-:W-:-:S04]  /*0090*/  IMAD.WIDE.U32 R4, R19, 0x203a0, R14 ;  /* 0x000203a013047825 */ /* 0x001fc800078e000e */
[----:B------:R-:W-:Y:S02]  /*00a0*/  VIADD R7, R19, 0xffffffff ;  /* 0xffffffff13077836 */ /* 0x000fe40000000000 */
[----:B--2---:R-:W-:-:S04]  /*00b0*/  IMAD.WIDE.U32 R2, R17, 0x3390, R4 ;  /* 0x0000339011027825 */ /* 0x004fc800078e0004 */
[----:B------:R-:W-:Y:S01]  /*00c0*/  IMAD.WIDE.U32 R6, R7, 0x203a0, R14 ;  /* 0x000203a007067825 */ /* 0x000fe200078e000e */
[C---:B------:R-:W-:Y:S02]  /*00d0*/  IADD3 R10, P0, PT, R2.reuse, 0x3390, RZ ;  /* 0x00003390020a7810 */ /* 0x040fe40007f1e0ff */
[----:B------:R-:W-:Y:S01]  /*00e0*/  IADD3 R12, P1, PT, R2, 0x203a0, RZ ;  /* 0x000203a0020c7810 */ /* 0x000fe20007f3e0ff */
[C---:B------:R-:W-:Y:S01]  /*00f0*/  VIADD R9, R17.reuse, 0xffffffff ;  /* 0xffffffff11097836 */ /* 0x040fe20000000000 */
[----:B------:R-:W-:Y:S01]  /*0100*/  IADD3.X R11, PT, PT, RZ, R3, RZ, P0, !PT ;  /* 0x00000003ff0b7210 */ /* 0x000fe200007fe4ff */
[----:B------:R-:W-:Y:S01]  /*0110*/  IMAD.WIDE.U32 R6, R17, 0x3390, R6 ;  /* 0x0000339011067825 */ /* 0x000fe200078e0006 */
[----:B------:R-:W-:-:S03]  /*0120*/  ISETP.NE.AND P0, PT, R19, 0x9, PT ;  /* 0x000000091300780c */ /* 0x000fc60003f05270 */
[----:B------:R-:W-:Y:S01]  /*0130*/  IMAD.WIDE.U32 R8, R9, 0x3390, R4 ;  /* 0x0000339009087825 */ /* 0x000fe200078e0004 */
[----:B-1----:R0:W-:Y:S03]  /*0140*/  STG.E.64 desc[UR4][R2.64+0x8], R6 ;  /* 0x0000080602007986 */ /* 0x0021e6000c101b04 */
[----:B------:R-:W-:Y:S01]  /*0150*/  IMAD.X R13, RZ, RZ, R3, P1 ;  /* 0x000000ffff0d7224 */ /* 0x000fe200008e0603 */
[----:B------:R0:W-:Y:S04]  /*0160*/  STG.E.64 desc[UR4][R2.64+0x10], R8 ;  /* 0x0000100802007986 */ /* 0x0001e8000c101b04 */
[----:B------:R0:W-:Y:S04]  /*0170*/  STG.E.64 desc[UR4][R2.64], R10 ;  /* 0x0000000a02007986 */ /* 0x0001e8000c101b04 */
[----:B------:R0:W-:Y:S01]  /*0180*/  STG.E.64 desc[UR4][R2.64+0x18], R12 ;  /* 0x0000180c02007986 */ /* 0x0001e2000c101b04 */
[----:B------:R-:W-:Y:S05]  /*0190*/  @!P0 BRA `(.L_x_0) ;  /* 0x00000000001c8947 */ /* 0x000fea0003800000 */
[----:B------:R-:W-:-:S13]  /*01a0*/  ISETP.NE.AND P0, PT, R19, RZ, PT ;  /* 0x000000ff1300720c */ /* 0x000fda0003f05270 */
[----:B------:R-:W-:Y:S05]  /*01b0*/  @P0 BRA `(.L_x_1) ;  /* 0x00000000001c0947 */ /* 0x000fea0003800000 */
[----:B0-----:R-:W-:-:S03]  /*01c0*/  IMAD.WIDE.U32 R6, R17, 0x3390, R14 ;  /* 0x0000339011067825 */ /* 0x001fc600078e000e */
[----:B------:R-:W-:-:S04]  /*01d0*/  IADD3 R6, P0, PT, R6, 0x1220a0, RZ ;  /* 0x001220a006067810 */ /* 0x000fc80007f1e0ff */
[----:B------:R-:W-:-:S05]  /*01e0*/  IADD3.X R7, PT, PT, RZ, R7, RZ, P0, !PT ;  /* 0x00000007ff077210 */ /* 0x000fca00007fe4ff */
[----:B------:R1:W-:Y:S01]  /*01f0*/  STG.E.64 desc[UR4][R2.64+0x8], R6 ;  /* 0x0000080602007986 */ /* 0x0003e2000c101b04 */
[----:B------:R-:W-:Y:S05]  /*0200*/  BRA `(.L_x_1) ;  /* 0x0000000000087947 */ /* 0x000fea0003800000 */
.L_x_0:
[----:B------:R-:W-:-:S05]  /*0210*/  IMAD.WIDE.U32 R14, R17, 0x3390, R14 ;  /* 0x00003390110e7825 */ /* 0x000fca00078e000e */
[----:B------:R2:W-:Y:S02]  /*0220*/  STG.E.64 desc[UR4][R2.64+0x18], R14 ;  /* 0x0000180e02007986 */ /* 0x0005e4000c101b04 */
.L_x_1:
[----:B------:R-:W-:-:S04]  /*0230*/  PRMT R0, R17, 0x9910, RZ ;  /* 0x0000991011007816 */ /* 0x000fc800000000ff */
[----:B------:R-:W-:-:S13]  /*0240*/  ISETP.NE.AND P0, PT, R0, 0x9, PT ;  /* 0x000000090000780c */ /* 0x000fda0003f05270 */
[----:B------:R-:W-:Y:S05]  /*0250*/  @!P0 BRA `(.L_x_2) ;  /* 0x0000000000188947 */ /* 0x000fea0003800000 */
[----:B------:R-:W-:-:S13]  /*0260*/  ISETP.NE.AND P0, PT, R0, RZ, PT ;  /* 0x000000ff0000720c */ /* 0x000fda0003f05270 */
[----:B------:R-:W-:Y:S05]  /*0270*/  @P0 EXIT ;  /* 0x000000000000094d */ /* 0x000fea0003800000 */
[----:B------:R-:W-:-:S05]  /*0280*/  IADD3 R4, P0, PT, R4, 0x1d010, RZ ;  /* 0x0001d01004047810 */ /* 0x000fca0007f1e0ff */
[----:B------:R-:W-:-:S05]  /*0290*/  IMAD.X R5, RZ, RZ, R5, P0 ;  /* 0x000000ffff057224 */ /* 0x000fca00000e0605 */
[----:B------:R-:W-:Y:S01]  /*02a0*/  STG.E.64 desc[UR4][R2.64+0x10], R4 ;  /* 0x0000100402007986 */ /* 0x000fe2000c101b04 */
[----:B------:R-:W-:Y:S05]  /*02b0*/  EXIT ;  /* 0x000000000000794d */ /* 0x000fea0003800000 */
.L_x_2:
[----:B------:R-:W-:Y:S01]  /*02c0*/  STG.E.64 desc[UR4][R2.64], R4 ;  /* 0x0000000402007986 */ /* 0x000fe2000c101b04 */
[----:B------:R-:W-:Y:S05]  /*02d0*/  EXIT ;  /* 0x000000000000794d */ /* 0x000fea0003800000 */
.L_x_3:
[----:B------:R-:W-:-:S00]  /*02e0*/  BRA `(.L_x_3) ;  /* 0xfffffffc00fc7947 */ /* 0x000fc0000383ffff */
[----:B------:R-:W-:-:S00]  /*02f0*/  NOP ;  /* 0x0000000000007918 */ /* 0x000fc00000000000 */
        /* <DEDUP_REMOVED lines=8> */
.L_x_123:


//--------------------- .text._Z2rkifP5block      --------------------------
	.section	.text._Z2rkifP5block,"ax",@progbits
	.align	128
        .global         _Z2rkifP5block
        .type           _Z2rkifP5block,@function
        .size           _Z2rkifP5block,(.L_x_124 - _Z2rkifP5block)
        .other          _Z2rkifP5block,@"STO_CUDA_ENTRY STV_DEFAULT"
_Z2rkifP5block:
.text._Z2rkifP5block:
[----:B------:R-:W-:Y:S08]  /*0000*/  LDC R1, c[0x0][0x37c] ;  /* 0x0000df00ff017b82 */ /* 0x000ff00000000800 */
[----:B------:R-:W0:Y:S01]  /*0010*/  LDC R0, c[0x0][0x380] ;  /* 0x0000e000ff007b82 */ /* 0x000e220000000800 */
[----:B------:R-:W1:Y:S01]  /*0020*/  S2R R3, SR_CTAID.X ;  /* 0x0000000000037919 */ /* 0x000e620000002500 */
[----:B------:R-:W2:Y:S01]  /*0030*/  LDCU.64 UR4, c[0x0][0x358] ;  /* 0x00006b00ff0477ac */ /* 0x000ea20008000a00 */
[----:B------:R-:W3:Y:S05]  /*0040*/  S2R R5, SR_CTAID.Y ;  /* 0x0000000000057919 */ /* 0x000eea0000002600 */
[----:B------:R-:W1:Y:S01]  /*0050*/  LDC.64 R12, c[0x0][0x388] ;  /* 0x0000e200ff0c7b82 */ /* 0x000e620000000a00 */
[----:B0-----:R-:W-:Y:S01]  /*0060*/  ISETP.NE.AND P0, PT, R0, 0x1, PT ;  /* 0x000000010000780c */ /* 0x001fe20003f05270 */
[----:B-1----:R-:W-:-:S04]  /*0070*/  IMAD.WIDE.U32 R12, R3, 0x203a0, R12 ;  /* 0x000203a0030c7825 */ /* 0x002fc800078e000c */
[----:B---3--:R-:W-:-:S08]  /*0080*/  IMAD.WIDE.U32 R12, R5, 0x3390, R12 ;  /* 0x00003390050c7825 */ /* 0x008fd000078e000c */
[----:B--2---:R-:W-:Y:S05]  /*0090*/  @!P0 BRA `(.L_x_4) ;  /* 0x0000002400388947 */ /* 0x004fea0003800000 */
[----:B------:R-:W-:-:S13]  /*00a0*/  ISETP.NE.AND P0, PT, R0, 0x3, PT ;  /* 0x000000030000780c */ /* 0x000fda0003f05270 */
[----:B------:R-:W-:Y:S05]  /*00b0*/  @!P0 BRA `(.L_x_5) ;  /* 0x0000001000948947 */ /* 0x000fea0003800000 */
[----:B------:R-:W-:-:S13]  /*00c0*/  ISETP.NE.AND P0, PT, R0, 0x2, PT ;  /* 0x000000020000780c */ /* 0x000fda0003f05270 */
[----:B------:R-:W-:Y:S05]  /*00d0*/  @P0 EXIT ;  /* 0x000000000000094d */ /* 0x000fea0003800000 */
[----:B------:R-:W2:Y:S01]  /*00e0*/  LDG.E R30, desc[UR4][R12.64+0x94] ;  /* 0x000094040c1e7981 */ /* 0x000ea2000c1e1900 */
[----:B------:R-:W0:Y:S03]  /*00f0*/  LDCU UR6, c[0x0][0x384] ;  /* 0x00007080ff0677ac */ /* 0x000e260008000800 */
[----:B------:R-:W3:Y:S04]  /*0100*/  LDG.E R32, desc[UR4][R12.64+0x34] ;  /* 0x000034040c207981 */ /* 0x000ee8000c1e1900 */
[----:B------:R-:W4:Y:S04]  /*0110*/  LDG.E R29, desc[UR4][R12.64+0x90] ;  /* 0x000090040c1d7981 */ /* 0x000f28000c1e1900 */
[----:B------:R-:W5:Y:S04]  /*0120*/  LDG.E R28, desc[UR4][R12.64+0x30] ;  /* 0x000030040c1c7981 */ /* 0x000f68000c1e1900 */
        /* <DEDUP_REMOVED lines=17> */
[----:B------:R-:W5:Y:S01]  /*0240*/  LDG.E R34, desc[UR4][R12.64+0x54] ;  /* 0x000054040c227981 */ /* 0x000f62000c1e1900 */
[----:B--2---:R-:W1:Y:S08]  /*0250*/  F2F.F64.F32 R10, R30 ;  /* 0x0000001e000a7310 */ /* 0x004e700000201800 */
[----:B---3--:R-:W2:Y:S08]  /*0260*/  F2F.F64.F32 R16, R32 ;  /* 0x0000002000107310 */ /* 0x008eb00000201800 */
[----:B----4-:R-:W3:Y:S01]  /*0270*/  F2F.F64.F32 R6, R29 ;  /* 0x0000001d00067310 */ /* 0x010ee20000201800 */
[----:B-1----:R-:W-:-:S07]  /*0280*/  DMUL R10, R10, 0.25 ;  /* 0x3fd000000a0a7828 */ /* 0x002fce0000000000 */
[----:B-----5:R-:W1:Y:S01]  /*0290*/  F2F.F64.F32 R24, R28 ;  /* 0x0000001c00187310 */ /* 0x020e620000201800 */
[----:B--2---:R-:W-:Y:S02]  /*02a0*/  DFMA R10, R16, 0.75, R10 ;  /* 0x3fe80000100a782b */ /* 0x004fe4000000000a */
[----:B---3--:R-:W-:-:S05]  /*02b0*/  DMUL R6, R6, 0.25 ;  /* 0x3fd0000006067828 */ /* 0x008fca0000000000 */
[----:B------:R-:W2:Y:S08]  /*02c0*/  F2F.F64.F32 R18, R18 ;  /* 0x0000001200127310 */ /* 0x000eb00000201800 */
[----:B------:R-:W3:Y:S01]  /*02d0*/  F2F.F64.F32 R16, R27 ;  /* 0x0000001b00107310 */ /* 0x000ee20000201800 */
[----:B-1----:R-:W-:-:S07]  /*02e0*/  DFMA R6, R24, 0.75, R6 ;  /* 0x3fe800001806782b */ /* 0x002fce0000000006 */
[----:B0-----:R-:W0:Y:S01]  /*02f0*/  F2F.F64.F32 R24, UR6 ;  /* 0x0000000600187d10 */ /* 0x001e220008201800 */
[----:B--2---:R-:W-:Y:S02]  /*0300*/  DMUL R28, R18, 0.25 ;  /* 0x3fd00000121c7828 */ /* 0x004fe40000000000 */
[----:B---3--:R-:W-:-:S06]  /*0310*/  DMUL R30, R16, 0.25 ;  /* 0x3fd00000101e7828 */ /* 0x008fcc0000000000 */
[C---:B0-----:R-:W-:Y:S02]  /*0320*/  DFMA R6, R24.reuse, R28, R6 ;  /* 0x0000001c1806722b */ /* 0x041fe40000000006 */
[----:B------:R-:W-:Y:S01]  /*0330*/  DFMA R10, R24, R30, R10 ;  /* 0x0000001e180a722b */ /* 0x000fe2000000000a */
[----:B------:R-:W0:Y:S08]  /*0340*/  F2F.F64.F32 R28, R23 ;  /* 0x00000017001c7310 */ /* 0x000e300000201800 */
[----:B------:R-:W1:Y:S08]  /*0350*/  F2F.F64.F32 R30, R4 ;  /* 0x00000004001e7310 */ /* 0x000e700000201800 */
[----:B------:R-:W2:Y:S01]  /*0360*/  F2F.F64.F32 R16, R26 ;  /* 0x0000001a00107310 */ /* 0x000ea20000201800 */
[----:B0-----:R-:W-:-:S07]  /*0370*/  DMUL R28, R28, 0.25 ;  /* 0x3fd000001c1c7828 */ /* 0x001fce0000000000 */
[----:B------:R-:W0:Y:S01]  /*0380*/  F2F.F64.F32 R18, R5 ;  /* 0x0000000500127310 */ /* 0x000e220000201800 */
[----:B-1----:R-:W-:Y:S02]  /*0390*/  DMUL R30, R30, 0.25 ;  /* 0x3fd000001e1e7828 */ /* 0x002fe40000000000 */
[----:B--2---:R-:W-:-:S05]  /*03a0*/  DFMA R16, R16, 0.75, R28 ;  /* 0x3fe800001010782b */ /* 0x004fca000000001c */
[----:B------:R1:W2:Y:S01]  /*03b0*/  F2F.F64.F32 R32, R21 ;  /* 0x0000001500207310 */ /* 0x0002a20000201800 */
[----:B0-----:R-:W-:-:S07]  /*03c0*/  DFMA R18, R18, 0.75, R30 ;  /* 0x3fe800001212782b */ /* 0x001fce000000001e */
[----:B------:R0:W3:Y:S01]  /*03d0*/  F2F.F64.F32 R28, R20 ;  /* 0x00000014001c7310 */ /* 0x0000e20000201800 */
[----:B------:R-:W4:Y:S04]  /*03e0*/  LDG.E R30, desc[UR4][R12.64+0x108] ;  /* 0x000108040c1e7981 */ /* 0x000f28000c1e1900 */
[----:B-1----:R-:W5:Y:S01]  /*03f0*/  LDG.E R21, desc[UR4][R12.64+0x4c] ;  /* 0x00004c040c157981 */ /* 0x002f62000c1e1900 */
[----:B--2---:R-:W-:Y:S02]  /*0400*/  DMUL R26, R32, 0.25 ;  /* 0x3fd00000201a7828 */ /* 0x004fe40000000000 */
[----:B------:R-:W1:Y:S01]  /*0410*/  F2F.F64.F32 R22, R22 ;  /* 0x0000001600167310 */ /* 0x000e620000201800 */
[----:B0-----:R-:W2:Y:S01]  /*0420*/  LDG.E R20, desc[UR4][R12.64+0xac] ;  /* 0x0000ac040c147981 */ /* 0x001ea2000c1e1900 */
[----:B---3--:R-:W-:-:S04]  /*0430*/  DMUL R28, R28, 0.25 ;  /* 0x3fd000001c1c7828 */ /* 0x008fc80000000000 */
[C---:B------:R-:W-:Y:S02]  /*0440*/  DFMA R18, R24.reuse, R26, R18 ;  /* 0x0000001a1812722b */ /* 0x040fe40000000012 */
[----:B------:R0:W3:Y:S02]  /*0450*/  F2F.F64.F32 R26, R8 ;  /* 0x00000008001a7310 */ /* 0x0000e40000201800 */
[----:B------:R-:W-:-:S06]  /*0460*/  DFMA R4, R24, R28, R16 ;  /* 0x0000001c1804722b */ /* 0x000fcc0000000010 */
[----:B------:R-:W3:Y:S01]  /*0470*/  F2F.F64.F32 R16, R15 ;  /* 0x0000000f00107310 */ /* 0x000ee20000201800 */
[----:B-1----:R-:W-:Y:S01]  /*0480*/  DMUL R28, R22, 0.25 ;  /* 0x3fd00000161c7828 */ /* 0x002fe20000000000 */
[----:B0-----:R-:W5:Y:S01]  /*0490*/  LDG.E R8, desc[UR4][R12.64+0xb0] ;  /* 0x0000b0040c087981 */ /* 0x001f62000c1e1900 */
[----:B---3--:R-:W-:-:S06]  /*04a0*/  DMUL R26, R26, 0.25 ;  /* 0x3fd000001a1a7828 */ /* 0x008fcc0000000000 */
[----:B------:R-:W-:-:S08]  /*04b0*/  DFMA R28, R16, 0.75, R28 ;  /* 0x3fe80000101c782b */ /* 0x000fd0000000001c */
[----:B------:R-:W-:Y:S02]  /*04c0*/  DFMA R26, R24, R26, R28 ;  /* 0x0000001a181a722b */ /* 0x000fe4000000001c */
[----:B------:R-:W3:Y:S01]  /*04d0*/  LDG.E R28, desc[UR4][R12.64+0x10c] ;  /* 0x00010c040c1c7981 */ /* 0x000ee2000c1e1900 */
[----:B------:R-:W0:Y:S03]  /*04e0*/  F2F.F64.F32 R16, R9 ;  /* 0x0000000900107310 */ /* 0x000e260000201800 */
[----:B------:R-:W3:Y:S05]  /*04f0*/  LDG.E R29, desc[UR4][R12.64+0x50] ;  /* 0x000050040c1d7981 */ /* 0x000eea000c1e1900 */
[----:B------:R-:W1:Y:S01]  /*0500*/  F2F.F64.F32 R32, R14 ;  /* 0x0000000e00207310 */ /* 0x000e620000201800 */
[----:B0-----:R-:W-:-:S08]  /*0510*/  DMUL R16, R16, 0.25 ;  /* 0x3fd0000010107828 */ /* 0x001fd00000000000 */
[----:B-1----:R-:W-:Y:S02]  /*0520*/  DFMA R32, R32, 0.75, R16 ;  /* 0x3fe800002020782b */ /* 0x002fe40000000010 */
[----:B------:R-:W0:Y:S08]  /*0530*/  F2F.F64.F32 R16, R3 ;  /* 0x0000000300107310 */ /* 0x000e300000201800 */
[----:B------:R1:W1:Y:S01]  /*0540*/  F2F.F64.F32 R14, R0 ;  /* 0x00000000000e7310 */ /* 0x0002620000201800 */
[----:B0-----:R-:W-:-:S07]  /*0550*/  DMUL R16, R16, 0.25 ;  /* 0x3fd0000010107828 */ /* 0x001fce0000000000 */
[----:B------:R-:W0:Y:S01]  /*0560*/  F2F.F64.F32 R22, R2 ;  /* 0x0000000200167310 */ /* 0x000e220000201800 */
[----:B-1----:R-:W3:Y:S01]  /*0570*/  LDG.E R0, desc[UR4][R12.64+0xb8] ;  /* 0x0000b8040c007981 */ /* 0x002ee2000c1e1900 */
[----:B------:R-:W-:Y:S02]  /*0580*/  DFMA R16, R14, 0.75, R16 ;  /* 0x3fe800000e10782b */ /* 0x000fe40000000010 */
[----:B0-----:R-:W-:-:S08]  /*0590*/  DMUL R22, R22, 0.25 ;  /* 0x3fd0000016167828 */ /* 0x001fd00000000000 */
[----:B------:R-:W-:Y:S01]  /*05a0*/  DFMA R22, R24, R22, R32 ;  /* 0x000000161816722b */ /* 0x000fe20000000020 */
[----:B------:R-:W3:Y:S04]  /*05b0*/  LDG.E R33, desc[UR4][R12.64+0x110] ;  /* 0x000110040c217981 */ /* 0x000ee8000c1e1900 */
[----:B------:R-:W3:Y:S01]  /*05c0*/  LDG.E R32, desc[UR4][R12.64+0x58] ;  /* 0x000058040c207981 */ /* 0x000ee2000c1e1900 */
[----:B----4-:R-:W0:Y:S02]  /*05d0*/  F2F.F64.F32 R14, R30 ;  /* 0x0000001e000e7310 */ /* 0x010e240000201800 */
[----:B0-----:R-:W-:-:S08]  /*05e0*/  DMUL R14, R14, 0.25 ;  /* 0x3fd000000e0e7828 */ /* 0x001fd00000000000 */
[----:B------:R-:W-:Y:S02]  /*05f0*/  DFMA R16, R24, R14, R16 ;  /* 0x0000000e1810722b */ /* 0x000fe40000000010 */
[----:B--2---:R-:W0:Y:S08]  /*0600*/  F2F.F64.F32 R14, R20 ;  /* 0x00000014000e7310 */ /* 0x004e300000201800 */
[----:B-----5:R-:W1:Y:S01]  /*0610*/  F2F.F64.F32 R2, R21 ;  /* 0x0000001500027310 */ /* 0x020e620000201800 */
[----:B0-----:R-:W-:-:S08]  /*0620*/  DMUL R14, R14, 0.25 ;  /* 0x3fd000000e0e7828 */ /* 0x001fd00000000000 */
[----:B-1----:R-:W-:Y:S01]  /*0630*/  DFMA R14, R2, 0.75, R14 ;  /* 0x3fe80000020e782b */ /* 0x002fe2000000000e */
[----:B---3--:R0:W-:Y:S02]  /*0640*/  F2F.F64.F32 R2, R28 ;  /* 0x0000001c00027310 */ /* 0x0081e40000201800 */
[----:B0-----:R-:W2:Y:S06]  /*0650*/  LDG.E R28, desc[UR4][R12.64+0x114] ;  /* 0x000114040c1c7981 */ /* 0x001eac000c1e1900 */
[----:B------:R-:W0:Y:S02]  /*0660*/  F2F.F64.F32 R8, R8 ;  /* 0x0000000800087310 */ /* 0x000e240000201800 */
[----:B0-----:R-:W-:-:S06]  /*0670*/  DMUL R30, R8, 0.25 ;  /* 0x3fd00000081e7828 */ /* 0x001fcc0000000000 */
[----:B------:R0:W-:Y:S01]  /*0680*/  F2F.F32.F64 R9, R6 ;  /* 0x0000000600097310 */ /* 0x0001e20000301000 */
[----:B------:R-:W-:Y:S01]  /*0690*/  DMUL R2, R2, 0.25 ;  /* 0x3fd0000002027828 */ /* 0x000fe20000000000 */
[----:B------:R-:W3:Y:S04]  /*06a0*/  LDG.E R8, desc[UR4][R12.64+0xbc] ;  /* 0x0000bc040c087981 */ /* 0x000ee8000c1e1900 */
[----:B0-----:R-:W4:Y:S03]  /*06b0*/  LDG.E R6, desc[UR4][R12.64+0x118] ;  /* 0x000118040c067981 */ /* 0x001f26000c1e1900 */
[----:B------:R-:W-:Y:S02]  /*06c0*/  DFMA R14, R24, R2, R14 ;  /* 0x00000002180e722b */ /* 0x000fe4000000000e */
[----:B------:R-:W0:Y:S08]  /*06d0*/  F2F.F64.F32 R2, R29 ;  /* 0x0000001d00027310 */ /* 0x000e300000201800 */
[----:B------:R-:W1:Y:S01]  /*06e0*/  F2F.F64.F32 R20, R33 ;  /* 0x0000002100147310 */ /* 0x000e620000201800 */
[----:B0-----:R-:W-:-:S02]  /*06f0*/  DFMA R2, R2, 0.75, R30 ;  /* 0x3fe800000202782b */ /* 0x001fc4000000001e */
[----:B-1----:R-:W-:-:S08]  /*0700*/  DMUL R20, R20, 0.25 ;  /* 0x3fd0000014147828 */ /* 0x002fd00000000000 */
[----:B------:R-:W-:Y:S01]  /*0710*/  DFMA R20, R24, R20, R2 ;  /* 0x000000141814722b */ /* 0x000fe20000000002 */
[----:B------:R-:W0:Y:S08]  /*0720*/  F2F.F64.F32 R2, R35 ;  /* 0x0000002300027310 */ /* 0x000e300000201800 */
[----:B------:R-:W1:Y:S01]  /*0730*/  F2F.F64.F32 R30, R34 ;  /* 0x00000022001e7310 */ /* 0x000e620000201800 */
[----:B0-----:R-:W-:-:S08]  /*0740*/  DMUL R2, R2, 0.25 ;  /* 0x3fd0000002027828 */ /* 0x001fd00000000000 */
[----:B-1----:R-:W-:Y:S01]  /*0750*/  DFMA R2, R30, 0.75, R2 ;  /* 0x3fe800001e02782b */ /* 0x002fe20000000002 */
[----:B------:R-:W-:Y:S08]  /*0760*/  F2F.F64.F32 R32, R32 ;  /* 0x0000002000207310 */ /* 0x000ff00000201800 */
[----:B--2---:R-:W0:Y:S02]  /*0770*/  F2F.F64.F32 R28, R28 ;  /* 0x0000001c001c7310 */ /* 0x004e240000201800 */
[----:B0-----:R-:W-:Y:S01]  /*0780*/  DMUL R30, R28, 0.25 ;  /* 0x3fd000001c1e7828 */ /* 0x001fe20000000000 */
[----:B------:R-:W2:Y:S04]  /*0790*/  LDG.E R29, desc[UR4][R12.64+0x5c] ;  /* 0x00005c040c1d7981 */ /* 0x000ea8000c1e1900 */
[----:B------:R-:W5:Y:S03]  /*07a0*/  LDG.E R28, desc[UR4][R12.64+0x11c] ;  /* 0x00011c040c1c7981 */ /* 0x000f66000c1e1900 */
[----:B------:R-:W-:-:S02]  /*07b0*/  DFMA R2, R24, R30, R2 ;  /* 0x0000001e1802722b */ /* 0x000fc40000000002 */
[----:B------:R0:W1:Y:S08]  /*07c0*/  F2F.F64.F32 R30, R0 ;  /* 0x00000000001e7310 */ /* 0x0000700000201800 */
[----:B------:R3:W-:Y:S01]  /*07d0*/  F2F.F32.F64 R11, R10 ;  /* 0x0000000a000b7310 */ /* 0x0007e20000301000 */
[----:B0-----:R-:W5:Y:S01]  /*07e0*/  LDG.E R0, desc[UR4][R12.64+0x120] ;  /* 0x000120040c007981 */ /* 0x001f62000c1e1900 */
[----:B-1----:R-:W-:-:S03]  /*07f0*/  DMUL R30, R30, 0.25 ;  /* 0x3fd000001e1e7828 */ /* 0x002fc60000000000 */
[----:B---3--:R-:W3:Y:S05]  /*0800*/  LDG.E R10, desc[UR4][R12.64+0x60] ;  /* 0x000060040c0a7981 */ /* 0x008eea000c1e1900 */
[----:B------:R-:W-:Y:S02]  /*0810*/  DFMA R36, R32, 0.75, R30 ;  /* 0x3fe800002024782b */ /* 0x000fe4000000001e */
[----:B----4-:R0:W1:Y:S02]  /*0820*/  F2F.F64.F32 R30, R6 ;  /* 0x00000006001e7310 */ /* 0x0100640000201800 */
[----:B0-----:R-:W4:Y:S01]  /*0830*/  LDG.E R6, desc[UR4][R12.64+0xc0] ;  /* 0x0000c0040c067981 */ /* 0x001f22000c1e1900 */
[----:B-1----:R-:W-:-:S08]  /*0840*/  DMUL R30, R30, 0.25 ;  /* 0x3fd000001e1e7828 */ /* 0x002fd00000000000 */
[----:B------:R-:W-:Y:S02]  /*0850*/  DFMA R36, R24, R30, R36 ;  /* 0x0000001e1824722b */ /* 0x000fe40000000024 */
[----:B------:R-:W0:Y:S02]  /*0860*/  F2F.F64.F32 R30, R8 ;  /* 0x00000008001e7310 */ /* 0x000e240000201800 */
[----:B0-----:R-:W-:-:S06]  /*0870*/  DMUL R30, R30, 0.25 ;  /* 0x3fd000001e1e7828 */ /* 0x001fcc0000000000 */
[----:B------:R0:W-:Y:S02]  /*0880*/  F2F.F32.F64 R7, R4 ;  /* 0x0000000400077310 */ /* 0x0001e40000301000 */
[----:B0-----:R-:W3:Y:S06]  /*0890*/  LDG.E R4, desc[UR4][R12.64+0xc4] ;  /* 0x0000c4040c047981 */ /* 0x001eec000c1e1900 */
[----:B------:R0:W-:Y:S02]  /*08a0*/  F2F.F32.F64 R18, R18 ;  /* 0x0000001200127310 */ /* 0x0001e40000301000 */
[----:B0-----:R-:W3:Y:S06]  /*08b0*/  LDG.E R19, desc[UR4][R12.64+0xc8] ;  /* 0x0000c8040c137981 */ /* 0x001eec000c1e1900 */
[----:B------:R0:W-:Y:S02]  /*08c0*/  F2F.F32.F64 R14, R14 ;  /* 0x0000000e000e7310 */ /* 0x0001e40000301000 */
[----:B0-----:R-:W3:Y:S06]  /*08d0*/  LDG.E R15, desc[UR4][R12.64+0x68] ;  /* 0x000068040c0f7981 */ /* 0x001eec000c1e1900 */
[----:B--2---:R-:W0:Y:S08]  /*08e0*/  F2F.F64.F32 R32, R29 ;  /* 0x0000001d00207310 */ /* 0x004e300000201800 */
[----:B-----5:R-:W1:Y:S01]  /*08f0*/  F2F.F64.F32 R34, R28 ;  /* 0x0000001c00227310 */ /* 0x020e620000201800 */
[----:B0-----:R-:W-:-:S02]  /*0900*/  DFMA R30, R32, 0.75, R30 ;  /* 0x3fe80000201e782b */ /* 0x001fc4000000001e */
[----:B-1----:R-:W-:-:S08]  /*0910*/  DMUL R34, R34, 0.25 ;  /* 0x3fd0000022227828 */ /* 0x002fd00000000000 */
[----:B------:R-:W-:Y:S01]  /*0920*/  DFMA R34, R24, R34, R30 ;  /* 0x000000221822722b */ /* 0x000fe2000000001e */
[----:B------:R-:W2:Y:S01]  /*0930*/  LDG.E R30, desc[UR4][R12.64+0x64] ;  /* 0x000064040c1e7981 */ /* 0x000ea2000c1e1900 */
[----:B----4-:R0:W1:Y:S03]  /*0940*/  F2F.F64.F32 R28, R6 ;  /* 0x00000006001c7310 */ /* 0x0100660000201800 */
[----:B0-----:R-:W4:Y:S05]  /*0950*/  LDG.E R6, desc[UR4][R12.64+0x124] ;  /* 0x000124040c067981 */ /* 0x001f2a000c1e1900 */
[----:B------:R-:W-:Y:S08]  /*0960*/  F2F.F32.F64 R5, R26 ;  /* 0x0000001a00057310 */ /* 0x000ff00000301000 */
[----:B---3--:R-:W0:Y:S01]  /*0970*/  F2F.F64.F32 R32, R10 ;  /* 0x0000000a00207310 */ /* 0x008e220000201800 */
[----:B-1----:R-:W-:-:S07]  /*0980*/  DMUL R28, R28, 0.25 ;  /* 0x3fd000001c1c7828 */ /* 0x002fce0000000000 */
[----:B------:R1:W3:Y:S01]  /*0990*/  F2F.F64.F32 R26, R0 ;  /* 0x00000000001a7310 */ /* 0x0002e20000201800 */
[----:B0-----:R-:W-:-:S07]  /*09a0*/  DFMA R28, R32, 0.75, R28 ;  /* 0x3fe80000201c782b */ /* 0x001fce000000001c */
[----:B------:R-:W-:Y:S01]  /*09b0*/  F2F.F32.F64 R8, R22 ;  /* 0x0000001600087310 */ /* 0x000fe20000301000 */
[----:B-1----:R-:W5:Y:S01]  /*09c0*/  LDG.E R0, desc[UR4][R12.64+0x128] ;  /* 0x000128040c007981 */ /* 0x002f62000c1e1900 */
[----:B---3--:R-:W-:-:S06]  /*09d0*/  DMUL R26, R26, 0.25 ;  /* 0x3fd000001a1a7828 */ /* 0x008fcc0000000000 */
[----:B------:R-:W0:Y:S02]  /*09e0*/  F2F.F64.F32 R22, R4 ;  /* 0x0000000400167310 */ /* 0x000e240000201800 */
[----:B------:R-:W-:Y:S02]  /*09f0*/  DFMA R26, R24, R26, R28 ;  /* 0x0000001a181a722b */ /* 0x000fe4000000001c */
[----:B0-----:R-:W-:-:S04]  /*0a00*/  DMUL R22, R22, 0.25 ;  /* 0x3fd0000016167828 */ /* 0x001fc80000000000 */
[----:B------:R0:W-:Y:S02]  /*0a10*/  F2F.F32.F64 R16, R16 ;  /* 0x0000001000107310 */ /* 0x0001e40000301000 */
[----:B0-----:R-:W3:Y:S06]  /*0a20*/  LDG.E R17, desc[UR4][R12.64+0x6c] ;  /* 0x00006c040c117981 */ /* 0x001eec000c1e1900 */
[----:B--2---:R-:W0:Y:S02]  /*0a30*/  F2F.F64.F32 R28, R30 ;  /* 0x0000001e001c7310 */ /* 0x004e240000201800 */
[----:B0-----:R-:W-:-:S06]  /*0a40*/  DFMA R28, R28, 0.75, R22 ;  /* 0x3fe800001c1c782b */ /* 0x001fcc0000000016 */
[----:B----4-:R-:W0:Y:S02]  /*0a50*/  F2F.F64.F32 R22, R6 ;  /* 0x0000000600167310 */ /* 0x010e240000201800 */
[----:B0-----:R-:W-:-:S08]  /*0a60*/  DMUL R22, R22, 0.25 ;  /* 0x3fd0000016167828 */ /* 0x001fd00000000000 */
[----:B------:R-:W-:Y:S02]  /*0a70*/  DFMA R28, R24, R22, R28 ;  /* 0x00000016181c722b */ /* 0x000fe4000000001c */
[----:B------:R0:W1:Y:S08]  /*0a80*/  F2F.F64.F32 R22, R19 ;  /* 0x0000001300167310 */ /* 0x0000700000201800 */
[----:B------:R2:W4:Y:S01]  /*0a90*/  F2F.F64.F32 R30, R15 ;  /* 0x0000000f001e7310 */ /* 0x0005220000201800 */
[----:B0-----:R-:W3:Y:S01]  /*0aa0*/  LDG.E R19, desc[UR4][R12.64+0x70] ;  /* 0x000070040c137981 */ /* 0x001ee2000c1e1900 */
[----:B-1----:R-:W-:-:S03]  /*0ab0*/  DMUL R22, R22, 0.25 ;  /* 0x3fd0000016167828 */ /* 0x002fc60000000000 */
[----:B--2---:R-:W2:Y:S05]  /*0ac0*/  LDG.E R15, desc[UR4][R12.64+0xd0] ;  /* 0x0000d0040c0f7981 */ /* 0x004eaa000c1e1900 */
[----:B----4-:R-:W-:Y:S01]  /*0ad0*/  DFMA R22, R30, 0.75, R22 ;  /* 0x3fe800001e16782b */ /* 0x010fe20000000016 */
[----:B------:R-:W4:Y:S04]  /*0ae0*/  LDG.E R31, desc[UR4][R12.64+0xcc] ;  /* 0x0000cc040c1f7981 */ /* 0x000f28000c1e1900 */
[----:B------:R-:W2:Y:S01]  /*0af0*/  LDG.E R30, desc[UR4][R12.64+0x12c] ;  /* 0x00012c040c1e7981 */ /* 0x000ea2000c1e1900 */
[----:B-----5:R-:W0:Y:S08]  /*0b00*/  F2F.F64.F32 R32, R0 ;  /* 0x0000000000207310 */ /* 0x020e300000201800 */
[----:B------:R-:W-:Y:S01]  /*0b10*/  F2F.F32.F64 R10, R20 ;  /* 0x00000014000a7310 */ /* 0x000fe20000301000 */
[----:B0-----:R-:W-:-:S08]  /*0b20*/  DMUL R32, R32, 0.25 ;  /* 0x3fd0000020207828 */ /* 0x001fd00000000000 */
[----:B------:R-:W-:Y:S01]  /*0b30*/  DFMA R32, R24, R32, R22 ;  /* 0x000000201820722b */ /* 0x000fe20000000016 */
[----:B---3--:R0:W-:Y:S08]  /*0b40*/  F2F.F64.F32 R22, R17 ;  /* 0x0000001100167310 */ /* 0x0081f00000201800 */
[----:B------:R1:W-:Y:S01]  /*0b50*/  F2F.F32.F64 R6, R36 ;  /* 0x0000002400067310 */ /* 0x0003e20000301000 */
[----:B0-----:R-:W3:Y:S04]  /*0b60*/  LDG.E R17, desc[UR4][R12.64+0xd4] ;  /* 0x0000d4040c117981 */ /* 0x001ee8000c1e1900 */
[----:B-1----:R-:W5:Y:S03]  /*0b70*/  LDG.E R36, desc[UR4][R12.64+0x130] ;  /* 0x000130040c247981 */ /* 0x002f66000c1e1900 */
[----:B------:R-:W-:Y:S08]  /*0b80*/  F2F.F32.F64 R3, R2 ;  /* 0x0000000200037310 */ /* 0x000ff00000301000 */
[----:B------:R-:W-:Y:S08]  /*0b90*/  F2F.F32.F64 R2, R26 ;  /* 0x0000001a00027310 */ /* 0x000ff00000301000 */
[----:B----4-:R-:W0:Y:S02]  /*0ba0*/  F2F.F64.F32 R20, R31 ;  /* 0x0000001f00147310 */ /* 0x010e240000201800 */
[----:B0-----:R-:W-:-:S08]  /*0bb0*/  DMUL R20, R20, 0.25 ;  /* 0x3fd0000014147828 */ /* 0x001fd00000000000 */
[----:B------:R-:W-:Y:S01]  /*0bc0*/  DFMA R20, R22, 0.75, R20 ;  /* 0x3fe800001614782b */ /* 0x000fe20000000014 */
[----:B--2---:R-:W0:Y:S02]  /*0bd0*/  F2F.F64.F32 R22, R30 ;  /* 0x0000001e00167310 */ /* 0x004e240000201800 */
[----:B0-----:R-:W-:-:S08]  /*0be0*/  DMUL R22, R22, 0.25 ;  /* 0x3fd0000016167828 */ /* 0x001fd00000000000 */
[----:B------:R-:W-:Y:S02]  /*0bf0*/  DFMA R20, R24, R22, R20 ;  /* 0x000000161814722b */ /* 0x000fe40000000014 */
[----:B------:R0:W1:Y:S08]  /*0c00*/  F2F.F64.F32 R22, R15 ;  /* 0x0000000f00167310 */ /* 0x0000700000201800 */
[----:B------:R-:W2:Y:S01]  /*0c10*/  F2F.F64.F32 R26, R19 ;  /* 0x00000013001a7310 */ /* 0x000ea20000201800 */
[----:B0-----:R-:W4:Y:S01]  /*0c20*/  LDG.E R15, desc[UR4][R12.64+0x138] ;  /* 0x000138040c0f7981 */ /* 0x001f22000c1e1900 */
[----:B-1----:R-:W-:-:S08]  /*0c30*/  DMUL R22, R22, 0.25 ;  /* 0x3fd0000016167828 */ /* 0x002fd00000000000 */
[----:B--2---:R-:W-:Y:S02]  /*0c40*/  DFMA R26, R26, 0.75, R22 ;  /* 0x3fe800001a1a782b */ /* 0x004fe40000000016 */
[----:B------:R-:W2:Y:S01]  /*0c50*/  LDG.E R22, desc[UR4][R12.64+0x74] ;  /* 0x000074040c167981 */ /* 0x000ea2000c1e1900 */
[----:B------:R-:W-:Y:S08]  /*0c60*/  F2F.F32.F64 R4, R34 ;  /* 0x0000002200047310 */ /* 0x000ff00000301000 */
[----:B-----5:R0:W1:Y:S08]  /*0c70*/  F2F.F64.F32 R34, R36 ;  /* 0x0000002400227310 */ /* 0x0200700000201800 */
[----:B------:R5:W-:Y:S01]  /*0c80*/  F2F.F32.F64 R0, R28 ;  /* 0x0000001c00007310 */ /* 0x000be20000301000 */
[----:B0-----:R-:W4:Y:S01]  /*0c90*/  LDG.E R36, desc[UR4][R12.64+0x13c] ;  /* 0x00013c040c247981 */ /* 0x001f22000c1e1900 */
[----:B-1----:R-:W-:-:S03]  /*0ca0*/  DMUL R34, R34, 0.25 ;  /* 0x3fd0000022227828 */ /* 0x002fc60000000000 */
[----:B-----5:R-:W5:Y:S05]  /*0cb0*/  LDG.E R28, desc[UR4][R12.64+0x134] ;  /* 0x000134040c1c7981 */ /* 0x020f6a000c1e1900 */
[----:B------:R-:W-:Y:S01]  /*0cc0*/  DFMA R34, R24, R34, R26 ;  /* 0x000000221822722b */ /* 0x000fe2000000001a */
[----:B---3--:R-:W0:Y:S02]  /*0cd0*/  F2F.F64.F32 R26, R17 ;  /* 0x00000011001a7310 */ /* 0x008e240000201800 */
[----:B0-----:R-:W-:-:S06]  /*0ce0*/  DMUL R26, R26, 0.25 ;  /* 0x3fd000001a1a7828 */ /* 0x001fcc0000000000 */
[----:B------:R0:W-:Y:S02]  /*0cf0*/  F2F.F32.F64 R21, R20 ;  /* 0x0000001400157310 */ /* 0x0001e40000301000 */
[----:B0-----:R-:W3:Y:S06]  /*0d00*/  LDG.E R20, desc[UR4][R12.64+0x7c] ;  /* 0x00007c040c147981 */ /* 0x001eec000c1e1900 */
[----:B--2---:R0:W1:Y:S02]  /*0d10*/  F2F.F64.F32 R30, R22 ;  /* 0x00000016001e7310 */ /* 0x0040640000201800 */
[----:B0-----:R-:W2:Y:S01]  /*0d20*/  LDG.E R22, desc[UR4][R12.64+0xdc] ;  /* 0x0000dc040c167981 */ /* 0x001ea2000c1e1900 */
[----:B-1----:R-:W-:-:S03]  /*0d30*/  DFMA R26, R30, 0.75, R26 ;  /* 0x3fe800001e1a782b */ /* 0x002fc6000000001a */
[----:B------:R-:W4:Y:S04]  /*0d40*/  LDG.E R31, desc[UR4][R12.64+0xd8] ;  /* 0x0000d8040c1f7981 */ /* 0x000f28000c1e1900 */
[----:B------:R-:W2:Y:S01]  /*0d50*/  LDG.E R30, desc[UR4][R12.64+0x78] ;  /* 0x000078040c1e7981 */ /* 0x000ea2000c1e1900 */
[----:B-----5:R-:W0:Y:S08]  /*0d60*/  F2F.F64.F32 R28, R28 ;  /* 0x0000001c001c7310 */ /* 0x020e300000201800 */
[----:B------:R0:W-:Y:S02]  /*0d70*/  F2F.F32.F64 R23, R32 ;  /* 0x0000002000177310 */ /* 0x0001e40000301000 */
[----:B0-----:R-:W-:-:S08]  /*0d80*/  DMUL R32, R28, 0.25 ;  /* 0x3fd000001c207828 */ /* 0x001fd00000000000 */
[----:B------:R-:W-:-:S06]  /*0d90*/  DFMA R32, R24, R32, R26 ;  /* 0x000000201820722b */ /* 0x000fcc000000001a */
[----:B------:R-:W-:Y:S08]  /*0da0*/  F2F.F32.F64 R17, R32 ;  /* 0x0000002000117310 */ /* 0x000ff00000301000 */
[----:B---3--:R0:W-:Y:S08]  /*0db0*/  F2F.F64.F32 R32, R20 ;  /* 0x0000001400207310 */ /* 0x0081f00000201800 */
[----:B------:R1:W-:Y:S01]  /*0dc0*/  F2F.F32.F64 R19, R34 ;  /* 0x0000002200137310 */ /* 0x0003e20000301000 */
[----:B------:R3:W-:Y:S04]  /*0dd0*/  STG.E desc[UR4][R12.64+0xf8], R7 ;  /* 0x0000f8070c007986 */ /* 0x0007e8000c101904 */
[----:B0-----:R-:W5:Y:S04]  /*0de0*/  LDG.E R20, desc[UR4][R12.64+0xe8] ;  /* 0x0000e8040c147981 */ /* 0x001f68000c1e1900 */
[----:B-1----:R-:W5:Y:S04]  /*0df0*/  LDG.E R34, desc[UR4][R12.64+0x80] ;  /* 0x000080040c227981 */ /* 0x002f68000c1e1900 */
[----:B---3--:R-:W3:Y:S01]  /*0e00*/  LDG.E R7, desc[UR4][R12.64+0x144] ;  /* 0x000144040c077981 */ /* 0x008ee2000c1e1900 */
[----:B----4-:R-:W0:Y:S08]  /*0e10*/  F2F.F64.F32 R26, R31 ;  /* 0x0000001f001a7310 */ /* 0x010e300000201800 */
[----:B--2---:R-:W1:Y:S01]  /*0e20*/  F2F.F64.F32 R28, R30 ;  /* 0x0000001e001c7310 */ /* 0x004e620000201800 */
[----:B0-----:R-:W-:-:S08]  /*0e30*/  DMUL R26, R26, 0.25 ;  /* 0x3fd000001a1a7828 */ /* 0x001fd00000000000 */
[----:B-1----:R-:W-:Y:S01]  /*0e40*/  DFMA R26, R28, 0.75, R26 ;  /* 0x3fe800001c1a782b */ /* 0x002fe2000000001a */
[----:B------:R-:W0:Y:S02]  /*0e50*/  F2F.F64.F32 R28, R15 ;  /* 0x0000000f001c7310 */ /* 0x000e240000201800 */
[----:B0-----:R-:W-:-:S08]  /*0e60*/  DMUL R28, R28, 0.25 ;  /* 0x3fd000001c1c7828 */ /* 0x001fd00000000000 */
[----:B------:R-:W-:Y:S02]  /*0e70*/  DFMA R26, R24, R28, R26 ;  /* 0x0000001c181a722b */ /* 0x000fe4000000001a */
[----:B------:R0:W1:Y:S08]  /*0e80*/  F2F.F64.F32 R28, R22 ;  /* 0x00000016001c7310 */ /* 0x0000700000201800 */
[----:B------:R-:W-:Y:S01]  /*0e90*/  F2F.F32.F64 R15, R26 ;  /* 0x0000001a000f7310 */ /* 0x000fe20000301000 */
[----:B0-----:R-:W2:Y:S01]  /*0ea0*/  LDG.E R22, desc[UR4][R12.64+0x88] ;  /* 0x000088040c167981 */ /* 0x001ea2000c1e1900 */
[----:B-1----:R-:W-:-:S08]  /*0eb0*/  DMUL R28, R28, 0.25 ;  /* 0x3fd000001c1c7828 */ /* 0x002fd00000000000 */
[----:B------:R-:W-:Y:S01]  /*0ec0*/  DFMA R30, R32, 0.75, R28 ;  /* 0x3fe80000201e782b */ /* 0x000fe2000000001c */
[----:B------:R-:W4:Y:S04]  /*0ed0*/  LDG.E R32, desc[UR4][R12.64+0xe0] ;  /* 0x0000e0040c207981 */ /* 0x000f28000c1e1900 */
[----:B------:R-:W3:Y:S01]  /*0ee0*/  LDG.E R33, desc[UR4][R12.64+0x140] ;  /* 0x000140040c217981 */ /* 0x000ee2000c1e1900 */
[----:B------:R-:W0:Y:S02]  /*0ef0*/  F2F.F64.F32 R28, R36 ;  /* 0x00000024001c7310 */ /* 0x000e240000201800 */
[----:B0-----:R-:W-:-:S08]  /*0f00*/  DMUL R28, R28, 0.25 ;  /* 0x3fd000001c1c7828 */ /* 0x001fd00000000000 */
[----:B------:R-:W-:Y:S01]  /*0f10*/  DFMA R30, R24, R28, R30 ;  /* 0x0000001c181e722b */ /* 0x000fe2000000001e */
[----:B-----5:R-:W-:Y:S08]  /*0f20*/  F2F.F64.F32 R34, R34 ;  /* 0x0000002200227310 */ /* 0x020ff00000201800 */
[----:B----4-:R-:W0:Y:S08]  /*0f30*/  F2F.F64.F32 R28, R32 ;  /* 0x00000020001c7310 */ /* 0x010e300000201800 */
[----:B---3--:R-:W1:Y:S01]  /*0f40*/  F2F.F64.F32 R26, R33 ;  /* 0x00000021001a7310 */ /* 0x008e620000201800 */
[----:B0-----:R-:W-:-:S08]  /*0f50*/  DMUL R28, R28, 0.25 ;  /* 0x3fd000001c1c7828 */ /* 0x001fd00000000000 */
[----:B------:R-:W-:Y:S02]  /*0f60*/  DFMA R28, R34, 0.75, R28 ;  /* 0x3fe80000221c782b */ /* 0x000fe4000000001c */
[----:B-1----:R-:W-:-:S08]  /*0f70*/  DMUL R26, R26, 0.25 ;  /* 0x3fd000001a1a7828 */ /* 0x002fd00000000000 */
[----:B------:R-:W-:Y:S01]  /*0f80*/  DFMA R26, R24, R26, R28 ;  /* 0x0000001a181a722b */ /* 0x000fe2000000001c */
[----:B------:R-:W3:Y:S04]  /*0f90*/  LDG.E R29, desc[UR4][R12.64+0xe4] ;  /* 0x0000e4040c1d7981 */ /* 0x000ee8000c1e1900 */
[----:B------:R-:W4:Y:S04]  /*0fa0*/  LDG.E R28, desc[UR4][R12.64+0x84] ;  /* 0x000084040c1c7981 */ /* 0x000f28000c1e1900 */
[----:B------:R0:W-:Y:S02]  /*0fb0*/  STG.E desc[UR4][R12.64+0xf0], R9 ;  /* 0x0000f0090c007986 */ /* 0x0001e4000c101904 */
[----:B0-----:R-:W-:Y:S02]  /*0fc0*/  F2F.F32.F64 R9, R26 ;  /* 0x0000001a00097310 */ /* 0x001fe40000301000 */
[----:B------:R0:W-:Y:S06]  /*0fd0*/  STG.E desc[UR4][R12.64+0xf4], R11 ;  /* 0x0000f40b0c007986 */ /* 0x0001ec000c101904 */
[----:B0-----:R-:W-:Y:S08]  /*0fe0*/  F2F.F32.F64 R11, R30 ;  /* 0x0000001e000b7310 */ /* 0x001ff00000301000 */
[----:B--2---:R0:W-:Y:S02]  /*0ff0*/  F2F.F64.F32 R32, R22 ;  /* 0x0000001600207310 */ /* 0x0041e40000201800 */
[----:B0-----:R-:W2:Y:S04]  /*1000*/  LDG.E R22, desc[UR4][R12.64+0xec] ;  /* 0x0000ec040c167981 */ /* 0x001ea8000c1e1900 */
[----:B------:R0:W-:Y:S04]  /*1010*/  STG.E desc[UR4][R12.64+0xfc], R18 ;  /* 0x0000fc120c007986 */ /* 0x0001e8000c101904 */
[----:B0-----:R-:W5:Y:S01]  /*1020*/  LDG.E R18, desc[UR4][R12.64+0x14c] ;  /* 0x00014c040c127981 */ /* 0x001f62000c1e1900 */
[----:B---3--:R-:W0:Y:S08]  /*1030*/  F2F.F64.F32 R26, R29 ;  /* 0x0000001d001a7310 */ /* 0x008e300000201800 */
[----:B----4-:R-:W1:Y:S01]  /*1040*/  F2F.F64.F32 R28, R28 ;  /* 0x0000001c001c7310 */ /* 0x010e620000201800 */
[----:B0-----:R-:W-:-:S08]  /*1050*/  DMUL R26, R26, 0.25 ;  /* 0x3fd000001a1a7828 */ /* 0x001fd00000000000 */
[----:B-1----:R-:W-:Y:S01]  /*1060*/  DFMA R26, R28, 0.75, R26 ;  /* 0x3fe800001c1a782b */ /* 0x002fe2000000001a */
[----:B------:R-:W0:Y:S02]  /*1070*/  F2F.F64.F32 R28, R7 ;  /* 0x00000007001c7310 */ /* 0x000e240000201800 */
[----:B0-----:R-:W-:-:S08]  /*1080*/  DMUL R28, R28, 0.25 ;  /* 0x3fd000001c1c7828 */ /* 0x001fd00000000000 */
[----:B------:R-:W-:Y:S01]  /*1090*/  DFMA R30, R24, R28, R26 ;  /* 0x0000001c181e722b */ /* 0x000fe2000000001a */
[----:B------:R0:W1:Y:S02]  /*10a0*/  F2F.F64.F32 R26, R20 ;  /* 0x00000014001a7310 */ /* 0x0000640000201800 */
[----:B0-----:R-:W3:Y:S01]  /*10b0*/  LDG.E R20, desc[UR4][R12.64+0x8c] ;  /* 0x00008c040c147981 */ /* 0x001ee2000c1e1900 */
[----:B-1----:R-:W-:-:S08]  /*10c0*/  DMUL R26, R26, 0.25 ;  /* 0x3fd000001a1a7828 */ /* 0x002fd00000000000 */
[----:B------:R-:W-:Y:S01]  /*10d0*/  DFMA R26, R32, 0.75, R26 ;  /* 0x3fe80000201a782b */ /* 0x000fe2000000001a */
[----:B------:R-:W4:Y:S01]  /*10e0*/  LDG.E R32, desc[UR4][R12.64+0x148] ;  /* 0x000148040c207981 */ /* 0x000f22000c1e1900 */
[----:B------:R-:W0:Y:S03]  /*10f0*/  F2F.F32.F64 R7, R30 ;  /* 0x0000001e00077310 */ /* 0x000e260000301000 */
[----:B------:R-:W-:Y:S04]  /*1100*/  STG.E desc[UR4][R12.64+0x100], R5 ;  /* 0x000100050c007986 */ /* 0x000fe8000c101904 */
        /* <DEDUP_REMOVED lines=16> */
[----:B0-----:R-:W-:Y:S01]  /*1210*/  STG.E desc[UR4][R12.64+0x144], R7 ;  /* 0x000144070c007986 */ /* 0x001fe2000c101904 */
[----:B----4-:R-:W0:Y:S02]  /*1220*/  F2F.F64.F32 R28, R32 ;  /* 0x00000020001c7310 */ /* 0x010e240000201800 */
[----:B0-----:R-:W-:-:S08]  /*1230*/  DMUL R28, R28, 0.25 ;  /* 0x3fd000001c1c7828 */ /* 0x001fd00000000000 */
[----:B------:R-:W-:Y:S02]  /*1240*/  DFMA R26, R24, R28, R26 ;  /* 0x0000001c181a722b */ /* 0x000fe4000000001a */
[----:B--2---:R-:W0:Y:S08]  /*1250*/  F2F.F64.F32 R28, R22 ;  /* 0x00000016001c7310 */ /* 0x004e300000201800 */
[----:B---3--:R-:W1:Y:S01]  /*1260*/  F2F.F64.F32 R30, R20 ;  /* 0x00000014001e7310 */ /* 0x008e620000201800 */
[----:B0-----:R-:W-:-:S08]  /*1270*/  DMUL R28, R28, 0.25 ;  /* 0x3fd000001c1c7828 */ /* 0x001fd00000000000 */
[----:B-1----:R-:W-:Y:S01]  /*1280*/  DFMA R28, R30, 0.75, R28 ;  /* 0x3fe800001e1c782b */ /* 0x002fe2000000001c */
[----:B-----5:R-:W0:Y:S02]  /*1290*/  F2F.F64.F32 R30, R18 ;  /* 0x00000012001e7310 */ /* 0x020e240000201800 */
[----:B0-----:R-:W-:-:S08]  /*12a0*/  DMUL R30, R30, 0.25 ;  /* 0x3fd000001e1e7828 */ /* 0x001fd00000000000 */
[----:B------:R-:W-:Y:S01]  /*12b0*/  DFMA R28, R24, R30, R28 ;  /* 0x0000001e181c722b */ /* 0x000fe2000000001c */
[----:B------:R-:W0:Y:S09]  /*12c0*/  F2F.F32.F64 R27, R26 ;  /* 0x0000001a001b7310 */ /* 0x000e320000301000 */
[----:B------:R-:W1:Y:S01]  /*12d0*/  F2F.F32.F64 R29, R28 ;  /* 0x0000001c001d7310 */ /* 0x000e620000301000 */
[----:B0-----:R-:W-:Y:S04]  /*12e0*/  STG.E desc[UR4][R12.64+0x148], R27 ;  /* 0x0001481b0c007986 */ /* 0x001fe8000c101904 */
[----:B-1----:R-:W-:Y:S01]  /*12f0*/  STG.E desc[UR4][R12.64+0x14c], R29 ;  /* 0x00014c1d0c007986 */ /* 0x002fe2000c101904 */
[----:B------:R-:W-:Y:S05]  /*1300*/  EXIT ;  /* 0x000000000000794d */ /* 0x000fea0003800000 */
.L_x_5:
        /* <DEDUP_REMOVED lines=16> */
[----:B------:R-:W-:Y:S01]  /*1410*/  UMOV UR6, 0x55555555 ;  /* 0x5555555500067882 */ /* 0x000fe20000000000 */
[----:B------:R-:W-:-:S02]  /*1420*/  UMOV UR7, 0x3fe55555 ;  /* 0x3fe5555500077882 */ /* 0x000fc40000000000 */
[----:B------:R-:W5:Y:S01]  /*1430*/  LDG.E R7, desc[UR4][R12.64+0x104] ;  /* 0x000104040c077981 */ /* 0x000f62000c1e1900 */
[----:B------:R-:W-:Y:S01]  /*1440*/  UMOV UR8, 0x55555555 ;  /* 0x5555555500087882 */ /* 0x000fe20000000000 */
[----:B------:R-:W-:Y:S02]  /*1450*/  UMOV UR9, 0x3fd55555 ;  /* 0x3fd5555500097882 */ /* 0x000fe40000000000 */
        /* <DEDUP_REMOVED lines=8> */
[----:B----4-:R3:W4:Y:S01]  /*14e0*/  F2F.F64.F32 R14, R27 ;  /* 0x0000001b000e7310 */ /* 0x0107220000201800 */
[----:B-1----:R-:W-:-:S07]  /*14f0*/  DMUL R10, R10, UR6 ;  /* 0x000000060a0a7c28 */ /* 0x002fce0008000000 */
[----:B-----5:R-:W1:Y:S01]  /*1500*/  F2F.F64.F32 R28, R28 ;  /* 0x0000001c001c7310 */ /* 0x020e620000201800 */
[----:B--2---:R-:W-:Y:S01]  /*1510*/  DMUL R16, R16, UR6 ;  /* 0x0000000610107c28 */ /* 0x004fe20008000000 */
[----:B---3--:R-:W2:Y:S06]  /*1520*/  LDG.E R27, desc[UR4][R12.64+0xa8] ;  /* 0x0000a8040c1b7981 */ /* 0x008eac000c1e1900 */
[----:B------:R-:W3:Y:S01]  /*1530*/  F2F.F64.F32 R22, R22 ;  /* 0x0000001600167310 */ /* 0x000ee20000201800 */
[----:B----4-:R-:W-:-:S07]  /*1540*/  DFMA R10, R14, UR8, R10 ;  /* 0x000000080e0a7c2b */ /* 0x010fce000800000a */
[----:B0-----:R-:W0:Y:S01]  /*1550*/  F2F.F64.F32 R14, UR10 ;  /* 0x0000000a000e7d10 */ /* 0x001e220008201800 */
[----:B-1----:R-:W-:Y:S02]  /*1560*/  DFMA R16, R28, UR8, R16 ;  /* 0x000000081c107c2b */ /* 0x002fe40008000010 */
[----:B---3--:R-:W-:-:S05]  /*1570*/  DMUL R28, R22, UR6 ;  /* 0x00000006161c7c28 */ /* 0x008fca0008000000 */
[----:B------:R-:W1:Y:S03]  /*1580*/  F2F.F64.F32 R20, R20 ;  /* 0x0000001400147310 */ /* 0x000e660000201800 */
[----:B0-----:R-:W-:-:S05]  /*1590*/  DFMA R16, R14, R28, R16 ;  /* 0x0000001c0e10722b */ /* 0x001fca0000000010 */
[----:B------:R-:W0:Y:S01]  /*15a0*/  F2F.F64.F32 R28, R24 ;  /* 0x00000018001c7310 */ /* 0x000e220000201800 */
[----:B-1----:R-:W-:-:S07]  /*15b0*/  DMUL R32, R20, UR6 ;  /* 0x0000000614207c28 */ /* 0x002fce0008000000 */
[----:B------:R-:W1:Y:S08]  /*15c0*/  F2F.F64.F32 R30, R25 ;  /* 0x00000019001e7310 */ /* 0x000e700000201800 */
[----:B------:R-:W3:Y:S01]  /*15d0*/  F2F.F64.F32 R20, R9 ;  /* 0x0000000900147310 */ /* 0x000ee20000201800 */
[----:B0-----:R-:W-:Y:S02]  /*15e0*/  DMUL R28, R28, UR6 ;  /* 0x000000061c1c7c28 */ /* 0x001fe40008000000 */
[----:B------:R-:W-:-:S05]  /*15f0*/  DFMA R10, R14, R32, R10 ;  /* 0x000000200e0a722b */ /* 0x000fca000000000a */
[----:B------:R-:W0:Y:S01]  /*1600*/  F2F.F64.F32 R32, R2 ;  /* 0x0000000200207310 */ /* 0x000e220000201800 */
[----:B-1----:R-:W-:Y:S02]  /*1610*/  DFMA R28, R30, UR8, R28 ;  /* 0x000000081e1c7c2b */ /* 0x002fe4000800001c */
[----:B---3--:R-:W-:-:S05]  /*1620*/  DMUL R30, R20, UR6 ;  /* 0x00000006141e7c28 */ /* 0x008fca0008000000 */
[----:B------:R1:W3:Y:S01]  /*1630*/  F2F.F64.F32 R22, R3 ;  /* 0x0000000300167310 */ /* 0x0002e20000201800 */
[----:B0-----:R-:W-:Y:S02]  /*1640*/  DMUL R32, R32, UR6 ;  /* 0x0000000620207c28 */ /* 0x001fe40008000000 */
[----:B-1----:R-:W-:Y:S02]  /*1650*/  DFMA R2, R14, R30, R28 ;  /* 0x0000001e0e02722b */ /* 0x002fe4000000001c */
[----:B------:R-:W4:Y:S04]  /*1660*/  LDG.E R30, desc[UR4][R12.64+0x10c] ;  /* 0x00010c040c1e7981 */ /* 0x000f28000c1e1900 */
[----:B---3--:R-:W-:Y:S01]  /*1670*/  DFMA R22, R22, UR8, R32 ;  /* 0x0000000816167c2b */ /* 0x008fe20008000020 */
[----:B------:R0:W-:Y:S01]  /*1680*/  F2F.F64.F32 R20, R26 ;  /* 0x0000001a00147310 */ /* 0x0001e20000201800 */
[----:B------:R-:W3:Y:S07]  /*1690*/  LDG.E R31, desc[UR4][R12.64+0x110] ;  /* 0x000110040c1f7981 */ /* 0x000eee000c1e1900 */
[----:B------:R1:W5:Y:S01]  /*16a0*/  F2F.F64.F32 R32, R19 ;  /* 0x0000001300207310 */ /* 0x0003620000201800 */
[----:B0-----:R-:W3:Y:S04]  /*16b0*/  LDG.E R26, desc[UR4][R12.64+0xac] ;  /* 0x0000ac040c1a7981 */ /* 0x001ee8000c1e1900 */
[----:B-1----:R-:W3:Y:S03]  /*16c0*/  LDG.E R19, desc[UR4][R12.64+0x4c] ;  /* 0x00004c040c137981 */ /* 0x002ee6000c1e1900 */
[----:B------:R-:W0:Y:S01]  /*16d0*/  F2F.F64.F32 R28, R8 ;  /* 0x00000008001c7310 */ /* 0x000e220000201800 */
[----:B-----5:R-:W-:-:S02]  /*16e0*/  DMUL R24, R32, UR6 ;  /* 0x0000000620187c28 */ /* 0x020fc40008000000 */
[----:B------:R-:W-:-:S06]  /*16f0*/  DMUL R20, R20, UR6 ;  /* 0x0000000614147c28 */ /* 0x000fcc0008000000 */
[----:B------:R-:W-:Y:S01]  /*1700*/  DFMA R24, R14, R24, R22 ;  /* 0x000000180e18722b */ /* 0x000fe20000000016 */
[----:B------:R-:W1:Y:S01]  /*1710*/  F2F.F64.F32 R22, R6 ;  /* 0x0000000600167310 */ /* 0x000e620000201800 */
[----:B0-----:R-:W-:-:S07]  /*1720*/  DFMA R28, R28, UR8, R20 ;  /* 0x000000081c1c7c2b */ /* 0x001fce0008000014 */
[----:B------:R-:W0:Y:S01]  /*1730*/  F2F.F64.F32 R20, R7 ;  /* 0x0000000700147310 */ /* 0x000e220000201800 */
[----:B-1----:R-:W-:-:S07]  /*1740*/  DMUL R32, R22, UR6 ;  /* 0x0000000616207c28 */ /* 0x002fce0008000000 */
[----:B------:R-:W1:Y:S08]  /*1750*/  F2F.F64.F32 R8, R4 ;  /* 0x0000000400087310 */ /* 0x000e700000201800 */
[----:B------:R5:W5:Y:S01]  /*1760*/  F2F.F64.F32 R22, R18 ;  /* 0x0000001200167310 */ /* 0x000b620000201800 */
[----:B0-----:R-:W-:Y:S02]  /*1770*/  DMUL R20, R20, UR6 ;  /* 0x0000000614147c28 */ /* 0x001fe40008000000 */
[----:B-1----:R-:W-:Y:S01]  /*1780*/  DMUL R8, R8, UR6 ;  /* 0x0000000608087c28 */ /* 0x002fe20008000000 */
[----:B-----5:R-:W5:Y:S05]  /*1790*/  LDG.E R18, desc[UR4][R12.64+0xb0] ;  /* 0x0000b0040c127981 */ /* 0x020f6a000c1e1900 */
[----:B------:R-:W-:-:S02]  /*17a0*/  DFMA R22, R22, UR8, R20 ;  /* 0x0000000816167c2b */ /* 0x000fc40008000014 */
[----:B------:R-:W0:Y:S01]  /*17b0*/  F2F.F64.F32 R20, R5 ;  /* 0x0000000500147310 */ /* 0x000e220000201800 */
[C---:B------:R-:W-:Y:S01]  /*17c0*/  DFMA R28, R14.reuse, R32, R28 ;  /* 0x000000200e1c722b */ /* 0x040fe2000000001c */
[----:B------:R-:W5:Y:S04]  /*17d0*/  LDG.E R32, desc[UR4][R12.64+0x50] ;  /* 0x000050040c207981 */ /* 0x000f68000c1e1900 */
[----:B------:R-:W-:Y:S01]  /*17e0*/  DFMA R8, R14, R8, R22 ;  /* 0x000000080e08722b */ /* 0x000fe20000000016 */
[----:B------:R-:W5:Y:S01]  /*17f0*/  LDG.E R33, desc[UR4][R12.64+0x54] ;  /* 0x000054040c217981 */ /* 0x000f62000c1e1900 */
[----:B------:R1:W1:Y:S01]  /*1800*/  F2F.F64.F32 R22, R0 ;  /* 0x0000000000167310 */ /* 0x0002620000201800 */
[----:B0-----:R-:W-:Y:S02]  /*1810*/  DMUL R20, R20, UR6 ;  /* 0x0000000614147c28 */ /* 0x001fe40008000000 */
[----:B-1----:R-:W5:Y:S06]  /*1820*/  LDG.E R0, desc[UR4][R12.64+0x118] ;  /* 0x000118040c007981 */ /* 0x002f6c000c1e1900 */
[----:B------:R-:W-:Y:S01]  /*1830*/  DFMA R22, R22, UR8, R20 ;  /* 0x0000000816167c2b */ /* 0x000fe20008000014 */
[----:B--2---:R0:W1:Y:S02]  /*1840*/  F2F.F64.F32 R6, R27 ;  /* 0x0000001b00067310 */ /* 0x0040640000201800 */
[----:B0-----:R-:W2:Y:S01]  /*1850*/  LDG.E R27, desc[UR4][R12.64+0x58] ;  /* 0x000058040c1b7981 */ /* 0x001ea2000c1e1900 */
[----:B-1----:R-:W-:-:S08]  /*1860*/  DMUL R6, R6, UR6 ;  /* 0x0000000606067c28 */ /* 0x002fd00008000000 */
[----:B------:R-:W-:Y:S02]  /*1870*/  DFMA R22, R14, R6, R22 ;  /* 0x000000060e16722b */ /* 0x000fe40000000016 */
[----:B----4-:R-:W0:Y:S02]  /*1880*/  F2F.F64.F32 R6, R30 ;  /* 0x0000001e00067310 */ /* 0x010e240000201800 */
[----:B0-----:R-:W-:-:S06]  /*1890*/  DMUL R6, R6, UR6 ;  /* 0x0000000606067c28 */ /* 0x001fcc0008000000 */
[----:B---3--:R-:W0:Y:S02]  /*18a0*/  F2F.F64.F32 R20, R19 ;  /* 0x0000001300147310 */ /* 0x008e240000201800 */
[----:B0-----:R-:W-:-:S06]  /*18b0*/  DFMA R20, R20, UR8, R6 ;  /* 0x0000000814147c2b */ /* 0x001fcc0008000006 */
[----:B------:R0:W1:Y:S02]  /*18c0*/  F2F.F64.F32 R6, R26 ;  /* 0x0000001a00067310 */ /* 0x0000640000201800 */
[----:B0-----:R-:W3:Y:S06]  /*18d0*/  LDG.E R26, desc[UR4][R12.64+0xb4] ;  /* 0x0000b4040c1a7981 */ /* 0x001eec000c1e1900 */
[----:B------:R-:W0:Y:S01]  /*18e0*/  F2F.F64.F32 R4, R31 ;  /* 0x0000001f00047310 */ /* 0x000e220000201800 */
[----:B-1----:R-:W-:-:S08]  /*18f0*/  DMUL R6, R6, UR6 ;  /* 0x0000000606067c28 */ /* 0x002fd00008000000 */
[----:B------:R-:W-:Y:S02]  /*1900*/  DFMA R20, R14, R6, R20 ;  /* 0x000000060e14722b */ /* 0x000fe40000000014 */
[----:B0-----:R-:W-:Y:S01]  /*1910*/  DMUL R4, R4, UR6 ;  /* 0x0000000604047c28 */ /* 0x001fe20008000000 */
[----:B-----5:R-:W-:Y:S08]  /*1920*/  F2F.F64.F32 R18, R18 ;  /* 0x0000001200127310 */ /* 0x020ff00000201800 */
[----:B------:R-:W0:Y:S02]  /*1930*/  F2F.F64.F32 R6, R32 ;  /* 0x0000002000067310 */ /* 0x000e240000201800 */
[----:B0-----:R-:W-:-:S02]  /*1940*/  DFMA R6, R6, UR8, R4 ;  /* 0x0000000806067c2b */ /* 0x001fc40008000004 */
[----:B------:R-:W-:-:S08]  /*1950*/  DMUL R4, R18, UR6 ;  /* 0x0000000612047c28 */ /* 0x000fd00008000000 */
[----:B------:R-:W-:Y:S02]  /*1960*/  DFMA R6, R14, R4, R6 ;  /* 0x000000040e06722b */ /* 0x000fe40000000006 */
[----:B------:R-:W0:Y:S08]  /*1970*/  F2F.F64.F32 R4, R34 ;  /* 0x0000002200047310 */ /* 0x000e300000201800 */
[----:B------:R-:W1:Y:S01]  /*1980*/  F2F.F64.F32 R30, R33 ;  /* 0x00000021001e7310 */ /* 0x000e620000201800 */
[----:B0-----:R-:W-:-:S08]  /*1990*/  DMUL R4, R4, UR6 ;  /* 0x0000000604047c28 */ /* 0x001fd00008000000 */
[----:B-1----:R-:W-:Y:S01]  /*19a0*/  DFMA R4, R30, UR8, R4 ;  /* 0x000000081e047c2b */ /* 0x002fe20008000004 */
[----:B------:R-:W-:Y:S08]  /*19b0*/  F2F.F32.F64 R19, R16 ;  /* 0x0000001000137310 */ /* 0x000ff00000301000 */
[----:B------:R0:W-:Y:S02]  /*19c0*/  F2F.F32.F64 R18, R10 ;  /* 0x0000000a00127310 */ /* 0x0001e40000301000 */
[----:B0-----:R-:W4:Y:S06]  /*19d0*/  LDG.E R10, desc[UR4][R12.64+0x5c] ;  /* 0x00005c040c0a7981 */ /* 0x001f2c000c1e1900 */
[----:B--2---:R-:W-:Y:S08]  /*19e0*/  F2F.F64.F32 R16, R27 ;  /* 0x0000001b00107310 */ /* 0x004ff00000201800 */
[----:B---3--:R0:W1:Y:S02]  /*19f0*/  F2F.F64.F32 R30, R26 ;  /* 0x0000001a001e7310 */ /* 0x0080640000201800 */
[----:B0-----:R-:W2:Y:S01]  /*1a00*/  LDG.E R26, desc[UR4][R12.64+0xbc] ;  /* 0x0000bc040c1a7981 */ /* 0x001ea2000c1e1900 */
[----:B-1----:R-:W-:-:S08]  /*1a10*/  DMUL R30, R30, UR6 ;  /* 0x000000061e1e7c28 */ /* 0x002fd00008000000 */
[----:B------:R-:W-:Y:S02]  /*1a20*/  DFMA R4, R14, R30, R4 ;  /* 0x0000001e0e04722b */ /* 0x000fe40000000004 */
[----:B------:R0:W1:Y:S02]  /*1a30*/  F2F.F64.F32 R30, R0 ;  /* 0x00000000001e7310 */ /* 0x0000640000201800 */
[----:B0-----:R-:W3:Y:S01]  /*1a40*/  LDG.E R0, desc[UR4][R12.64+0xc0] ;  /* 0x0000c0040c007981 */ /* 0x001ee2000c1e1900 */
[----:B-1----:R-:W-:-:S08]  /*1a50*/  DMUL R30, R30, UR6 ;  /* 0x000000061e1e7c28 */ /* 0x002fd00008000000 */
[----:B------:R-:W-:Y:S01]  /*1a60*/  DFMA R34, R16, UR8, R30 ;  /* 0x0000000810227c2b */ /* 0x000fe2000800001e */
[----:B------:R-:W5:Y:S01]  /*1a70*/  LDG.E R17, desc[UR4][R12.64+0x11c] ;  /* 0x00011c040c117981 */ /* 0x000f62000c1e1900 */
[----:B------:R-:W0:Y:S02]  /*1a80*/  F2F.F64.F32 R30, R36 ;  /* 0x00000024001e7310 */ /* 0x000e240000201800 */
[----:B0-----:R-:W-:-:S08]  /*1a90*/  DMUL R30, R30, UR6 ;  /* 0x000000061e1e7c28 */ /* 0x001fd00008000000 */
[----:B------:R-:W-:Y:S01]  /*1aa0*/  DFMA R34, R14, R30, R34 ;  /* 0x0000001e0e22722b */ /* 0x000fe20000000022 */
[----:B----4-:R-:W-:Y:S08]  /*1ab0*/  F2F.F64.F32 R10, R10 ;  /* 0x0000000a000a7310 */ /* 0x010ff00000201800 */
[----:B-----5:R-:W0:Y:S02]  /*1ac0*/  F2F.F64.F32 R16, R17 ;  /* 0x0000001100107310 */ /* 0x020e240000201800 */
[----:B0-----:R-:W-:Y:S01]  /*1ad0*/  DMUL R30, R16, UR6 ;  /* 0x00000006101e7c28 */ /* 0x001fe20008000000 */
[----:B------:R-:W4:Y:S07]  /*1ae0*/  LDG.E R16, desc[UR4][R12.64+0x60] ;  /* 0x000060040c107981 */ /* 0x000f2e000c1e1900 */
[----:B------:R-:W-:Y:S01]  /*1af0*/  DFMA R30, R10, UR8, R30 ;  /* 0x000000080a1e7c2b */ /* 0x000fe2000800001e */
[----:B------:R-:W5:Y:S04]  /*1b00*/  LDG.E R11, desc[UR4][R12.64+0x120] ;  /* 0x000120040c0b7981 */ /* 0x000f68000c1e1900 */
[----:B------:R-:W4:Y:S01]  /*1b10*/  LDG.E R10, desc[UR4][R12.64+0x124] ;  /* 0x000124040c0a7981 */ /* 0x000f22000c1e1900 */
[----:B------:R0:W-:Y:S08]  /*1b20*/  F2F.F32.F64 R24, R24 ;  /* 0x0000001800187310 */ /* 0x0001f00000301000 */
[----:B--2---:R-:W1:Y:S01]  /*1b30*/  F2F.F64.F32 R26, R26 ;  /* 0x0000001a001a7310 */ /* 0x004e620000201800 */
[----:B0-----:R-:W2:Y:S07]  /*1b40*/  LDG.E R25, desc[UR4][R12.64+0x64] ;  /* 0x000064040c197981 */ /* 0x001eae000c1e1900 */
[----:B------:R0:W-:Y:S02]  /*1b50*/  F2F.F32.F64 R22, R22 ;  /* 0x0000001600167310 */ /* 0x0001e40000301000 */
[----:B0-----:R-:W2:Y:S01]  /*1b60*/  LDG.E R23, desc[UR4][R12.64+0xc4] ;  /* 0x0000c4040c177981 */ /* 0x001ea2000c1e1900 */
[----:B-1----:R-:W-:-:S05]  /*1b70*/  DMUL R32, R26, UR6 ;  /* 0x000000061a207c28 */ /* 0x002fca0008000000 */
[----:B------:R0:W-:Y:S01]  /*1b80*/  F2F.F32.F64 R20, R20 ;  /* 0x0000001400147310 */ /* 0x0001e20000301000 */
[----:B------:R-:W2:Y:S02]  /*1b90*/  LDG.E R26, desc[UR4][R12.64+0x68] ;  /* 0x000068040c1a7981 */ /* 0x000ea4000c1e1900 */
[----:B------:R-:W-:Y:S02]  /*1ba0*/  DFMA R32, R14, R32, R30 ;  /* 0x000000200e20722b */ /* 0x000fe4000000001e */
[----:B0-----:R-:W2:Y:S03]  /*1bb0*/  LDG.E R21, desc[UR4][R12.64+0xc8] ;  /* 0x0000c8040c157981 */ /* 0x001ea6000c1e1900 */
[----:B------:R-:W-:Y:S08]  /*1bc0*/  F2F.F32.F64 R3, R2 ;  /* 0x0000000200037310 */ /* 0x000ff00000301000 */
[----:B-----5:R0:W1:Y:S02]  /*1bd0*/  F2F.F64.F32 R30, R11 ;  /* 0x0000000b001e7310 */ /* 0x0200640000201800 */
[----:B0-----:R-:W5:Y:S06]  /*1be0*/  LDG.E R11, desc[UR4][R12.64+0x128] ;  /* 0x000128040c0b7981 */ /* 0x001f6c000c1e1900 */
[----:B------:R-:W-:Y:S08]  /*1bf0*/  F2F.F32.F64 R2, R28 ;  /* 0x0000001c00027310 */ /* 0x000ff00000301000 */
[----:B---3--:R-:W0:Y:S01]  /*1c00*/  F2F.F64.F32 R28, R0 ;  /* 0x00000000001c7310 */ /* 0x008e220000201800 */
[----:B-1----:R-:W-:-:S07]  /*1c10*/  DMUL R30, R30, UR6 ;  /* 0x000000061e1e7c28 */ /* 0x002fce0008000000 */
[----:B----4-:R-:W1:Y:S01]  /*1c20*/  F2F.F64.F32 R16, R16 ;  /* 0x0000001000107310 */ /* 0x010e620000201800 */
[----:B0-----:R-:W-:-:S07]  /*1c30*/  DMUL R28, R28, UR6 ;  /* 0x000000061c1c7c28 */ /* 0x001fce0008000000 */
[----:B------:R-:W-:Y:S01]  /*1c40*/  F2F.F32.F64 R27, R8 ;  /* 0x00000008001b7310 */ /* 0x000fe20000301000 */
[----:B-1----:R-:W-:-:S07]  /*1c50*/  DFMA R30, R16, UR8, R30 ;  /* 0x00000008101e7c2b */ /* 0x002fce000800001e */
[----:B------:R0:W1:Y:S01]  /*1c60*/  F2F.F64.F32 R8, R10 ;  /* 0x0000000a00087310 */ /* 0x0000620000201800 */
[----:B------:R-:W-:-:S07]  /*1c70*/  DFMA R30, R14, R28, R30 ;  /* 0x0000001c0e1e722b */ /* 0x000fce000000001e */
[----:B--2---:R-:W2:Y:S01]  /*1c80*/  F2F.F64.F32 R16, R23 ;  /* 0x0000001700107310 */ /* 0x004ea20000201800 */
[----:B0-----:R-:W3:Y:S07]  /*1c90*/  LDG.E R10, desc[UR4][R12.64+0x12c] ;  /* 0x00012c040c0a7981 */ /* 0x001eee000c1e1900 */
[----:B------:R-:W0:Y:S01]  /*1ca0*/  F2F.F64.F32 R28, R25 ;  /* 0x00000019001c7310 */ /* 0x000e220000201800 */
[----:B-1----:R-:W-:Y:S02]  /*1cb0*/  DMUL R8, R8, UR6 ;  /* 0x0000000608087c28 */ /* 0x002fe40008000000 */
[----:B--2---:R-:W-:-:S06]  /*1cc0*/  DMUL R16, R16, UR6 ;  /* 0x0000000610107c28 */ /* 0x004fcc0008000000 */
[----:B0-----:R-:W-:Y:S01]  /*1cd0*/  DFMA R8, R28, UR8, R8 ;  /* 0x000000081c087c2b */ /* 0x001fe20008000008 */
[----:B------:R-:W-:Y:S01]  /*1ce0*/  F2F.F32.F64 R29, R6 ;  /* 0x00000006001d7310 */ /* 0x000fe20000301000 */
[----:B------:R-:W2:Y:S06]  /*1cf0*/  LDG.E R28, desc[UR4][R12.64+0xcc] ;  /* 0x0000cc040c1c7981 */ /* 0x000eac000c1e1900 */
[----:B------:R-:W-:Y:S01]  /*1d00*/  DFMA R16, R14, R16, R8 ;  /* 0x000000100e10722b */ /* 0x000fe20000000008 */
[----:B------:R-:W0:Y:S08]  /*1d10*/  F2F.F64.F32 R6, R21 ;  /* 0x0000001500067310 */ /* 0x000e300000201800 */
[----:B------:R1:W-:Y:S01]  /*1d20*/  F2F.F64.F32 R36, R26 ;  /* 0x0000001a00247310 */ /* 0x0003e20000201800 */
[----:B0-----:R-:W-:Y:S01]  /*1d30*/  DMUL R6, R6, UR6 ;  /* 0x0000000606067c28 */ /* 0x001fe20008000000 */
[----:B-1----:R-:W4:Y:S06]  /*1d40*/  LDG.E R26, desc[UR4][R12.64+0x70] ;  /* 0x000070040c1a7981 */ /* 0x002f2c000c1e1900 */
[----:B-----5:R-:W0:Y:S02]  /*1d50*/  F2F.F64.F32 R8, R11 ;  /* 0x0000000b00087310 */ /* 0x020e240000201800 */
[----:B0-----:R-:W-:-:S08]  /*1d60*/  DMUL R8, R8, UR6 ;  /* 0x0000000608087c28 */ /* 0x001fd00008000000 */
[----:B------:R-:W-:-:S08]  /*1d70*/  DFMA R36, R36, UR8, R8 ;  /* 0x0000000824247c2b */ /* 0x000fd00008000008 */
[----:B------:R-:W-:Y:S01]  /*1d80*/  DFMA R36, R14, R6, R36 ;  /* 0x000000060e24722b */ /* 0x000fe20000000024 */
[----:B------:R-:W5:Y:S04]  /*1d90*/  LDG.E R7, desc[UR4][R12.64+0x6c] ;  /* 0x00006c040c077981 */ /* 0x000f68000c1e1900 */
[----:B------:R-:W2:Y:S01]  /*1da0*/  LDG.E R6, desc[UR4][R12.64+0x130] ;  /* 0x000130040c067981 */ /* 0x000ea2000c1e1900 */
[----:B------:R0:W-:Y:S03]  /*1db0*/  F2F.F32.F64 R11, R16 ;  /* 0x00000010000b7310 */ /* 0x0001e60000301000 */
[----:B0-----:R-:W2:Y:S04]  /*1dc0*/  LDG.E R16, desc[UR4][R12.64+0x74] ;  /* 0x000074040c107981 */ /* 0x001ea8000c1e1900 */
[----:B------:R-:W2:Y:S01]  /*1dd0*/  LDG.E R17, desc[UR4][R12.64+0xd4] ;  /* 0x0000d4040c117981 */ /* 0x000ea2000c1e1900 */
[----:B------:R-:W-:Y:S08]  /*1de0*/  F2F.F32.F64 R21, R30 ;  /* 0x0000001e00157310 */ /* 0x000ff00000301000 */
[----:B----4-:R0:W-:Y:S02]  /*1df0*/  F2F.F64.F32 R30, R26 ;  /* 0x0000001a001e7310 */ /* 0x0101e40000201800 */
[----:B0-----:R-:W4:Y:S06]  /*1e00*/  LDG.E R26, desc[UR4][R12.64+0xd0] ;  /* 0x0000d0040c1a7981 */ /* 0x001f2c000c1e1900 */
[----:B-----5:R0:W-:Y:S02]  /*1e10*/  F2F.F64.F32 R8, R7 ;  /* 0x0000000700087310 */ /* 0x0201e40000201800 */
[----:B0-----:R-:W5:Y:S06]  /*1e20*/  LDG.E R7, desc[UR4][R12.64+0x134] ;  /* 0x000134040c077981 */ /* 0x001f6c000c1e1900 */
[----:B------:R-:W-:Y:S08]  /*1e30*/  F2F.F32.F64 R0, R4 ;  /* 0x0000000400007310 */ /* 0x000ff00000301000 */
[----:B---3--:R-:W0:Y:S02]  /*1e40*/  F2F.F64.F32 R4, R10 ;  /* 0x0000000a00047310 */ /* 0x008e240000201800 */
[----:B0-----:R-:W-:-:S08]  /*1e50*/  DMUL R4, R4, UR6 ;  /* 0x0000000604047c28 */ /* 0x001fd00008000000 */
[----:B------:R-:W-:Y:S01]  /*1e60*/  DFMA R4, R8, UR8, R4 ;  /* 0x0000000808047c2b */ /* 0x000fe20008000004 */
[----:B--2---:R0:W1:Y:S08]  /*1e70*/  F2F.F64.F32 R8, R28 ;  /* 0x0000001c00087310 */ /* 0x0040700000201800 */
[----:B------:R-:W-:Y:S01]  /*1e80*/  F2F.F32.F64 R23, R32 ;  /* 0x0000002000177310 */ /* 0x000fe20000301000 */
[----:B0-----:R-:W2:Y:S01]  /*1e90*/  LDG.E R28, desc[UR4][R12.64+0x13c] ;  /* 0x00013c040c1c7981 */ /* 0x001ea2000c1e1900 */
[----:B-1----:R-:W-:-:S08]  /*1ea0*/  DMUL R8, R8, UR6 ;  /* 0x0000000608087c28 */ /* 0x002fd00008000000 */
[----:B------:R-:W-:Y:S02]  /*1eb0*/  DFMA R4, R14, R8, R4 ;  /* 0x000000080e04722b */ /* 0x000fe40000000004 */
[----:B------:R-:W0:Y:S02]  /*1ec0*/  F2F.F64.F32 R8, R6 ;  /* 0x0000000600087310 */ /* 0x000e240000201800 */
[----:B0-----:R-:W-:-:S08]  /*1ed0*/  DMUL R8, R8, UR6 ;  /* 0x0000000608087c28 */ /* 0x001fd00008000000 */
[----:B------:R-:W-:Y:S01]  /*1ee0*/  DFMA R8, R30, UR8, R8 ;  /* 0x000000081e087c2b */ /* 0x000fe20008000008 */
[----:B------:R-:W-:Y:S08]  /*1ef0*/  F2F.F64.F32 R30, R16 ;  /* 0x00000010001e7310 */ /* 0x000ff00000201800 */
[----:B------:R-:W-:Y:S08]  /*1f00*/  F2F.F32.F64 R25, R34 ;  /* 0x0000002200197310 */ /* 0x000ff00000301000 */
[----:B----4-:R0:W-:Y:S02]  /*1f10*/  F2F.F64.F32 R34, R26 ;  /* 0x0000001a00227310 */ /* 0x0101e40000201800 */
[----:B0-----:R-:W3:Y:S06]  /*1f20*/  LDG.E R26, desc[UR4][R12.64+0x7c] ;  /* 0x00007c040c1a7981 */ /* 0x001eec000c1e1900 */
[----:B-----5:R-:W0:Y:S02]  /*1f30*/  F2F.F64.F32 R6, R7 ;  /* 0x0000000700067310 */ /* 0x020e240000201800 */
[----:B0-----:R-:W-:Y:S01]  /*1f40*/  DMUL R32, R6, UR6 ;  /* 0x0000000606207c28 */ /* 0x001fe20008000000 */
[----:B------:R-:W4:Y:S07]  /*1f50*/  LDG.E R6, desc[UR4][R12.64+0xd8] ;  /* 0x0000d8040c067981 */ /* 0x000f2e000c1e1900 */
[----:B------:R-:W-:Y:S01]  /*1f60*/  DFMA R32, R30, UR8, R32 ;  /* 0x000000081e207c2b */ /* 0x000fe20008000020 */
[----:B------:R-:W0:Y:S02]  /*1f70*/  F2F.F64.F32 R30, R17 ;  /* 0x00000011001e7310 */ /* 0x000e240000201800 */
[----:B0-----:R-:W-:-:S08]  /*1f80*/  DMUL R30, R30, UR6 ;  /* 0x000000061e1e7c28 */ /* 0x001fd00008000000 */
[----:B------:R-:W-:Y:S02]  /*1f90*/  DFMA R32, R14, R30, R32 ;  /* 0x0000001e0e20722b */ /* 0x000fe40000000020 */
[----:B------:R-:W5:Y:S04]  /*1fa0*/  LDG.E R31, desc[UR4][R12.64+0x138] ;  /* 0x000138040c1f7981 */ /* 0x000f68000c1e1900 */
[----:B------:R-:W2:Y:S01]  /*1fb0*/  LDG.E R30, desc[UR4][R12.64+0x78] ;  /* 0x000078040c1e7981 */ /* 0x000ea2000c1e1900 */
[----:B------:R-:W-:-:S08]  /*1fc0*/  DMUL R34, R34, UR6 ;  /* 0x0000000622227c28 */ /* 0x000fd00008000000 */
[----:B------:R-:W-:Y:S01]  /*1fd0*/  DFMA R34, R14, R34, R8 ;  /* 0x000000220e22722b */ /* 0x000fe20000000008 */
[----:B------:R-:W-:Y:S08]  /*1fe0*/  F2F.F32.F64 R9, R4 ;  /* 0x0000000400097310 */ /* 0x000ff00000301000 */
[----:B------:R-:W-:Y:S08]  /*1ff0*/  F2F.F32.F64 R7, R32 ;  /* 0x0000002000077310 */ /* 0x000ff00000301000 */
[----:B---3--:R0:W-:Y:S02]  /*2000*/  F2F.F64.F32 R32, R26 ;  /* 0x0000001a00207310 */ /* 0x0081e40000201800 */
[----:B0-----:R-:W3:Y:S06]  /*2010*/  LDG.E R26, desc[UR4][R12.64+0x140] ;  /* 0x000140040c1a7981 */ /* 0x001eec000c1e1900 */
[----:B-----5:R-:W0:Y:S08]  /*2020*/  F2F.F64.F32 R4, R31 ;  /* 0x0000001f00047310 */ /* 0x020e300000201800 */
[----:B--2---:R-:W1:Y:S01]  /*2030*/  F2F.F64.F32 R16, R30 ;  /* 0x0000001e00107310 */ /* 0x004e620000201800 */
[----:B0-----:R-:W-:-:S08]  /*2040*/  DMUL R4, R4, UR6 ;  /* 0x0000000604047c28 */ /* 0x001fd00008000000 */
[----:B-1----:R-:W-:Y:S02]  /*2050*/  DFMA R16, R16, UR8, R4 ;  /* 0x0000000810107c2b */ /* 0x002fe40008000004 */
[----:B----4-:R-:W0:Y:S02]  /*2060*/  F2F.F64.F32 R4, R6 ;  /* 0x0000000600047310 */ /* 0x010e240000201800 */
[----:B0-----:R-:W-:-:S08]  /*2070*/  DMUL R4, R4, UR6 ;  /* 0x0000000604047c28 */ /* 0x001fd00008000000 */
[----:B------:R-:W-:Y:S02]  /*2080*/  DFMA R16, R14, R4, R16 ;  /* 0x000000040e10722b */ /* 0x000fe40000000010 */
[----:B------:R0:W1:Y:S08]  /*2090*/  F2F.F64.F32 R4, R28 ;  /* 0x0000001c00047310 */ /* 0x0000700000201800 */
[----:B------:R2:W-:Y:S01]  /*20a0*/  F2F.F32.F64 R6, R16 ;  /* 0x0000001000067310 */ /* 0x0005e20000301000 */
[----:B0-----:R-:W4:Y:S01]  /*20b0*/  LDG.E R28, desc[UR4][R12.64+0xe0] ;  /* 0x0000e0040c1c7981 */ /* 0x001f22000c1e1900 */
[----:B-1----:R-:W-:-:S03]  /*20c0*/  DMUL R4, R4, UR6 ;  /* 0x0000000604047c28 */ /* 0x002fc60008000000 */
[----:B--2---:R-:W2:Y:S05]  /*20d0*/  LDG.E R16, desc[UR4][R12.64+0x80] ;  /* 0x000080040c107981 */ /* 0x004eaa000c1e1900 */
[----:B------:R-:W-:Y:S01]  /*20e0*/  DFMA R4, R32, UR8, R4 ;  /* 0x0000000820047c2b */ /* 0x000fe20008000004 */
[----:B------:R-:W5:Y:S04]  /*20f0*/  LDG.E R32, desc[UR4][R12.64+0xdc] ;  /* 0x0000dc040c207981 */ /* 0x000f68000c1e1900 */
[----:B------:R-:W-:Y:S04]  /*2100*/  STG.E desc[UR4][R12.64+0x30], R19 ;  /* 0x000030130c007986 */ /* 0x000fe8000c101904 */
[----:B------:R-:W-:Y:S04]  /*2110*/  STG.E desc[UR4][R12.64+0x34], R18 ;  /* 0x000034120c007986 */ /* 0x000fe8000c101904 */
[----:B------:R0:W-:Y:S04]  /*2120*/  STG.E desc[UR4][R12.64+0x38], R3 ;  /* 0x000038030c007986 */ /* 0x0001e8000c101904 */
[----:B0-----:R-:W4:Y:S01]  /*2130*/  LDG.E R3, desc[UR4][R12.64+0xe4] ;  /* 0x0000e4040c037981 */ /* 0x001f22000c1e1900 */
[----:B-----5:R-:W0:Y:S02]  /*2140*/  F2F.F64.F32 R18, R32 ;  /* 0x0000002000127310 */ /* 0x020e240000201800 */
[----:B0-----:R-:W-:-:S08]  /*2150*/  DMUL R18, R18, UR6 ;  /* 0x0000000612127c28 */ /* 0x001fd00008000000 */
[----:B------:R-:W-:Y:S02]  /*2160*/  DFMA R4, R14, R18, R4 ;  /* 0x000000120e04722b */ /* 0x000fe40000000004 */
[----:B---3--:R0:W1:Y:S08]  /*2170*/  F2F.F64.F32 R18, R26 ;  /* 0x0000001a00127310 */ /* 0x0080700000201800 */
[----:B--2---:R-:W2:Y:S01]  /*2180*/  F2F.F64.F32 R30, R16 ;  /* 0x00000010001e7310 */ /* 0x004ea20000201800 */
[----:B0-----:R-:W3:Y:S01]  /*2190*/  LDG.E R26, desc[UR4][R12.64+0x148] ;  /* 0x000148040c1a7981 */ /* 0x001ee2000c1e1900 */
[----:B-1----:R-:W-:-:S08]  /*21a0*/  DMUL R18, R18, UR6 ;  /* 0x0000000612127c28 */ /* 0x002fd00008000000 */
[----:B--2---:R-:W-:Y:S01]  /*21b0*/  DFMA R18, R30, UR8, R18 ;  /* 0x000000081e127c2b */ /* 0x004fe20008000012 */
[----:B----4-:R0:W1:Y:S02]  /*21c0*/  F2F.F64.F32 R30, R28 ;  /* 0x0000001c001e7310 */ /* 0x0100640000201800 */
[----:B0-----:R-:W2:Y:S01]  /*21d0*/  LDG.E R28, desc[UR4][R12.64+0x88] ;  /* 0x000088040c1c7981 */ /* 0x001ea2000c1e1900 */
[----:B-1----:R-:W-:-:S08]  /*21e0*/  DMUL R30, R30, UR6 ;  /* 0x000000061e1e7c28 */ /* 0x002fd00008000000 */
[----:B------:R-:W-:Y:S01]  /*21f0*/  DFMA R16, R14, R30, R18 ;  /* 0x0000001e0e10722b */ /* 0x000fe20000000012 */
[----:B------:R-:W4:Y:S04]  /*2200*/  LDG.E R19, desc[UR4][R12.64+0x144] ;  /* 0x000144040c137981 */ /* 0x000f28000c1e1900 */
[----:B------:R-:W5:Y:S01]  /*2210*/  LDG.E R18, desc[UR4][R12.64+0x84] ;  /* 0x000084040c127981 */ /* 0x000f62000c1e1900 */
[----:B------:R-:W-:Y:S08]  /*2220*/  F2F.F32.F64 R5, R4 ;  /* 0x0000000400057310 */ /* 0x000ff00000301000 */
[----:B------:R-:W-:Y:S01]  /*2230*/  F2F.F32.F64 R4, R16 ;  /* 0x0000001000047310 */ /* 0x000fe20000301000 */
[----:B------:R0:W-:Y:S04]  /*2240*/  STG.E desc[UR4][R12.64+0x3c], R24 ;  /* 0x00003c180c007986 */ /* 0x0001e8000c101904 */
[----:B0-----:R-:W2:Y:S03]  /*2250*/  LDG.E R24, desc[UR4][R12.64+0xec] ;  /* 0x0000ec040c187981 */ /* 0x001ea6000c1e1900 */
[----:B----4-:R-:W0:Y:S08]  /*2260*/  F2F.F64.F32 R16, R19 ;  /* 0x0000001300107310 */ /* 0x010e300000201800 */
[----:B-----5:R-:W1:Y:S01]  /*2270*/  F2F.F64.F32 R18, R18 ;  /* 0x0000001200127310 */ /* 0x020e620000201800 */
[----:B0-----:R-:W-:-:S08]  /*2280*/  DMUL R16, R16, UR6 ;  /* 0x0000000610107c28 */ /* 0x001fd00008000000 */
[----:B-1----:R-:W-:Y:S01]  /*2290*/  DFMA R16, R18, UR8, R16 ;  /* 0x0000000812107c2b */ /* 0x002fe20008000010 */
[----:B------:R-:W0:Y:S02]  /*22a0*/  F2F.F64.F32 R18, R3 ;  /* 0x0000000300127310 */ /* 0x000e240000201800 */
[----:B0-----:R-:W-:-:S08]  /*22b0*/  DMUL R18, R18, UR6 ;  /* 0x0000000612127c28 */ /* 0x001fd00008000000 */
[----:B------:R-:W-:Y:S01]  /*22c0*/  DFMA R30, R14, R18, R16 ;  /* 0x000000120e1e722b */ /* 0x000fe20000000010 */
[----:B---3--:R0:W1:Y:S08]  /*22d0*/  F2F.F64.F32 R16, R26 ;  /* 0x0000001a00107310 */ /* 0x0080700000201800 */
[----:B--2---:R2:W3:Y:S01]  /*22e0*/  F2F.F64.F32 R32, R28 ;  /* 0x0000001c00207310 */ /* 0x0044e20000201800 */
[----:B0-----:R-:W4:Y:S01]  /*22f0*/  LDG.E R26, desc[UR4][R12.64+0x8c] ;  /* 0x00008c040c1a7981 */ /* 0x001f22000c1e1900 */
[----:B-1----:R-:W-:-:S03]  /*2300*/  DMUL R16, R16, UR6 ;  /* 0x0000000610107c28 */ /* 0x002fc60008000000 */
[----:B--2---:R-:W2:Y:S05]  /*2310*/  LDG.E R28, desc[UR4][R12.64+0x14c] ;  /* 0x00014c040c1c7981 */ /* 0x004eaa000c1e1900 */
[----:B---3--:R-:W-:Y:S01]  /*2320*/  DFMA R16, R32, UR8, R16 ;  /* 0x0000000820107c2b */ /* 0x008fe20008000010 */
[----:B------:R-:W3:Y:S01]  /*2330*/  LDG.E R32, desc[UR4][R12.64+0xe8] ;  /* 0x0000e8040c207981 */ /* 0x000ee2000c1e1900 */
[----:B------:R-:W-:Y:S08]  /*2340*/  F2F.F32.F64 R3, R30 ;  /* 0x0000001e00037310 */ /* 0x000ff00000301000 */
[----:B------:R-:W0:Y:S08]  /*2350*/  F2F.F32.F64 R10, R36 ;  /* 0x00000024000a7310 */ /* 0x000e300000301000 */
[----:B------:R-:W1:Y:S01]  /*2360*/  F2F.F32.F64 R8, R34 ;  /* 0x0000002200087310 */ /* 0x000e620000301000 */
        /* <DEDUP_REMOVED lines=10> */
[----:B0-----:R-:W-:Y:S04]  /*2410*/  STG.E desc[UR4][R12.64+0x68], R10 ;  /* 0x0000680a0c007986 */ /* 0x001fe8000c101904 */
[----:B------:R-:W-:Y:S04]  /*2420*/  STG.E desc[UR4][R12.64+0x6c], R9 ;  /* 0x00006c090c007986 */ /* 0x000fe8000c101904 */
[----:B-1----:R-:W-:Y:S04]  /*2430*/  STG.E desc[UR4][R12.64+0x70], R8 ;  /* 0x000070080c007986 */ /* 0x002fe8000c101904 */
[----:B------:R-:W-:Y:S04]  /*2440*/  STG.E desc[UR4][R12.64+0x74], R7 ;  /* 0x000074070c007986 */ /* 0x000fe8000c101904 */
[----:B------:R-:W-:Y:S04]  /*2450*/  STG.E desc[UR4][R12.64+0x78], R6 ;  /* 0x000078060c007986 */ /* 0x000fe8000c101904 */
[----:B------:R-:W-:Y:S04]  /*2460*/  STG.E desc[UR4][R12.64+0x7c], R5 ;  /* 0x00007c050c007986 */ /* 0x000fe8000c101904 */
[----:B------:R-:W-:Y:S04]  /*2470*/  STG.E desc[UR4][R12.64+0x80], R4 ;  /* 0x000080040c007986 */ /* 0x000fe8000c101904 */
[----:B------:R-:W-:Y:S01]  /*2480*/  STG.E desc[UR4][R12.64+0x84], R3 ;  /* 0x000084030c007986 */ /* 0x000fe2000c101904 */
[----:B---3--:R-:W0:Y:S02]  /*2490*/  F2F.F64.F32 R18, R32 ;  /* 0x0000002000127310 */ /* 0x008e240000201800 */
[----:B0-----:R-:W-:-:S08]  /*24a0*/  DMUL R18, R18, UR6 ;  /* 0x0000000612127c28 */ /* 0x001fd00008000000 */
[----:B------:R-:W-:Y:S02]  /*24b0*/  DFMA R16, R14, R18, R16 ;  /* 0x000000120e10722b */ /* 0x000fe40000000010 */
[----:B--2---:R-:W0:Y:S08]  /*24c0*/  F2F.F64.F32 R18, R28 ;  /* 0x0000001c00127310 */ /* 0x004e300000201800 */
[----:B----4-:R-:W1:Y:S01]  /*24d0*/  F2F.F64.F32 R30, R26 ;  /* 0x0000001a001e7310 */ /* 0x010e620000201800 */
[----:B0-----:R-:W-:-:S08]  /*24e0*/  DMUL R18, R18, UR6 ;  /* 0x0000000612127c28 */ /* 0x001fd00008000000 */
[----:B-1----:R-:W-:Y:S01]  /*24f0*/  DFMA R18, R30, UR8, R18 ;  /* 0x000000081e127c2b */ /* 0x002fe20008000012 */
[----:B------:R-:W0:Y:S02]  /*2500*/  F2F.F64.F32 R30, R24 ;  /* 0x00000018001e7310 */ /* 0x000e240000201800 */
[----:B0-----:R-:W-:-:S08]  /*2510*/  DMUL R30, R30, UR6 ;  /* 0x000000061e1e7c28 */ /* 0x001fd00008000000 */
[----:B------:R-:W-:Y:S01]  /*2520*/  DFMA R18, R14, R30, R18 ;  /* 0x0000001e0e12722b */ /* 0x000fe20000000012 */
[----:B------:R-:W0:Y:S09]  /*2530*/  F2F.F32.F64 R17, R16 ;  /* 0x0000001000117310 */ /* 0x000e320000301000 */
[----:B------:R-:W1:Y:S01]  /*2540*/  F2F.F32.F64 R19, R18 ;  /* 0x0000001200137310 */ /* 0x000e620000301000 */
[----:B0-----:R-:W-:Y:S04]  /*2550*/  STG.E desc[UR4][R12.64+0x88], R17 ;  /* 0x000088110c007986 */ /* 0x001fe8000c101904 */
[----:B-1----:R-:W-:Y:S01]  /*2560*/  STG.E desc[UR4][R12.64+0x8c], R19 ;  /* 0x00008c130c007986 */ /* 0x002fe2000c101904 */
[----:B------:R-:W-:Y:S05]  /*2570*/  EXIT ;  /* 0x000000000000794d */ /* 0x000fea0003800000 */
.L_x_4:
[----:B------:R-:W2:Y:S01]  /*2580*/  LDG.E R4, desc[UR4][R12.64+0x38] ;  /* 0x000038040c047981 */ /* 0x000ea2000c1e1900 */
[----:B------:R-:W2:Y:S03]  /*2590*/  LDCU UR6, c[0x0][0x384] ;  /* 0x00007080ff0677ac */ /* 0x000ea60008000800 */
[----:B------:R-:W2:Y:S04]  /*25a0*/  LDG.E R7, desc[UR4][R12.64+0x98] ;  /* 0x000098040c077981 */ /* 0x000ea8000c1e1900 */
[----:B------:R-:W3:Y:S04]  /*25b0*/  LDG.E R3, desc[UR4][R12.64+0x30] ;  /* 0x000030040c037981 */ /* 0x000ee8000c1e1900 */
[----:B------:R-:W3:Y:S04]  /*25c0*/  LDG.E R0, desc[UR4][R12.64+0x90] ;  /* 0x000090040c007981 */ /* 0x000ee8000c1e1900 */
[----:B------:R-:W4:Y:S04]  /*25d0*/  LDG.E R5, desc[UR4][R12.64+0x34] ;  /* 0x000034040c057981 */ /* 0x000f28000c1e1900 */
        /* <DEDUP_REMOVED lines=17> */
[----:B--2---:R-:W-:-:S03]  /*26f0*/  FFMA R25, R7, UR6, R4 ;  /* 0x0000000607197c23 */ /* 0x004fc60008000004 */
[----:B------:R-:W2:Y:S04]  /*2700*/  LDG.E R4, desc[UR4][R12.64+0x54] ;  /* 0x000054040c047981 */ /* 0x000ea8000c1e1900 */
[----:B------:R-:W2:Y:S01]  /*2710*/  LDG.E R7, desc[UR4][R12.64+0xc4] ;  /* 0x0000c4040c077981 */ /* 0x000ea2000c1e1900 */
[----:B---3--:R-:W-:-:S03]  /*2720*/  FFMA R3, R0, UR6, R3 ;  /* 0x0000000600037c23 */ /* 0x008fc60008000003 */
[----:B------:R-:W3:Y:S01]  /*2730*/  LDG.E R0, desc[UR4][R12.64+0x60] ;  /* 0x000060040c007981 */ /* 0x000ee2000c1e1900 */
[----:B----4-:R-:W-:-:S03]  /*2740*/  FFMA R5, R2, UR6, R5 ;  /* 0x0000000602057c23 */ /* 0x010fc60008000005 */
[----:B------:R-:W4:Y:S01]  /*2750*/  LDG.E R2, desc[UR4][R12.64+0x64] ;  /* 0x000064040c027981 */ /* 0x000f22000c1e1900 */
[----:B-----5:R-:W-:-:S03]  /*2760*/  FFMA R27, R14, UR6, R9 ;  /* 0x000000060e1b7c23 */ /* 0x020fc60008000009 */
[----:B------:R-:W5:Y:S04]  /*2770*/  LDG.E R14, desc[UR4][R12.64+0x5c] ;  /* 0x00005c040c0e7981 */ /* 0x000f68000c1e1900 */
[----:B------:R-:W3:Y:S01]  /*2780*/  LDG.E R9, desc[UR4][R12.64+0xc0] ;  /* 0x0000c0040c097981 */ /* 0x000ee2000c1e1900 */
[----:B------:R-:W-:-:S03]  /*2790*/  FFMA R29, R29, UR6, R18 ;  /* 0x000000061d1d7c23 */ /* 0x000fc60008000012 */
[----:B------:R-:W-:Y:S01]  /*27a0*/  STG.E desc[UR4][R12.64+0x98], R25 ;  /* 0x000098190c007986 */ /* 0x000fe2000c101904 */
[----:B------:R-:W-:-:S03]  /*27b0*/  FFMA R31, R31, UR6, R20 ;  /* 0x000000061f1f7c23 */ /* 0x000fc60008000014 */
[----:B------:R-:W-:Y:S01]  /*27c0*/  STG.E desc[UR4][R12.64+0x9c], R27 ;  /* 0x00009c1b0c007986 */ /* 0x000fe2000c101904 */
[----:B------:R-:W-:-:S03]  /*27d0*/  FFMA R19, R10, UR6, R19 ;  /* 0x000000060a137c23 */ /* 0x000fc60008000013 */
[----:B------:R-:W-:Y:S01]  /*27e0*/  STG.E desc[UR4][R12.64+0x90], R3 ;  /* 0x000090030c007986 */ /* 0x000fe2000c101904 */
[----:B------:R-:W-:-:S03]  /*27f0*/  FFMA R17, R17, UR6, R8 ;  /* 0x0000000611117c23 */ /* 0x000fc60008000008 */
[----:B------:R-:W-:Y:S01]  /*2800*/  STG.E desc[UR4][R12.64+0x94], R5 ;  /* 0x000094050c007986 */ /* 0x000fe2000c101904 */
[----:B------:R-:W-:-:S03]  /*2810*/  FFMA R15, R15, UR6, R6 ;  /* 0x000000060f0f7c23 */ /* 0x000fc60008000006 */
[----:B------:R0:W-:Y:S04]  /*2820*/  STG.E desc[UR4][R12.64+0xa0], R29 ;  /* 0x0000a01d0c007986 */ /* 0x0001e8000c101904 */
[----:B------:R-:W-:Y:S04]  /*2830*/  STG.E desc[UR4][R12.64+0xa4], R31 ;  /* 0x0000a41f0c007986 */ /* 0x000fe8000c101904 */
[----:B------:R1:W-:Y:S01]  /*2840*/  STG.E desc[UR4][R12.64+0xa8], R19 ;  /* 0x0000a8130c007986 */ /* 0x0003e2000c101904 */
[----:B------:R-:W-:-:S03]  /*2850*/  FFMA R23, R16, UR6, R23 ;  /* 0x0000000610177c23 */ /* 0x000fc60008000017 */
[----:B------:R1:W-:Y:S04]  /*2860*/  STG.E desc[UR4][R12.64+0xac], R17 ;  /* 0x0000ac110c007986 */ /* 0x0003e8000c101904 */
[----:B------:R1:W-:Y:S04]  /*2870*/  STG.E desc[UR4][R12.64+0xb0], R15 ;  /* 0x0000b00f0c007986 */ /* 0x0003e8000c101904 */
[----:B0-----:R-:W3:Y:S04]  /*2880*/  LDG.E R29, desc[UR4][R12.64+0xc8] ;  /* 0x0000c8040c1d7981 */ /* 0x001ee8000c1e1900 */
[----:B------:R-:W3:Y:S04]  /*2890*/  LDG.E R16, desc[UR4][R12.64+0x6c] ;  /* 0x00006c040c107981 */ /* 0x000ee8000c1e1900 */
[----:B-1----:R-:W3:Y:S04]  /*28a0*/  LDG.E R19, desc[UR4][R12.64+0xcc] ;  /* 0x0000cc040c137981 */ /* 0x002ee8000c1e1900 */
[----:B------:R-:W3:Y:S04]  /*28b0*/  LDG.E R17, desc[UR4][R12.64+0x70] ;  /* 0x000070040c117981 */ /* 0x000ee8000c1e1900 */
        /* <DEDUP_REMOVED lines=8> */
[----:B------:R-:W3:Y:S01]  /*2940*/  LDG.E R5, desc[UR4][R12.64+0xec] ;  /* 0x0000ec040c057981 */ /* 0x000ee2000c1e1900 */
[----:B--2---:R-:W-:-:S03]  /*2950*/  FFMA R11, R11, UR6, R4 ;  /* 0x000000060b0b7c23 */ /* 0x004fc60008000004 */
[----:B------:R-:W2:Y:S04]  /*2960*/  LDG.E R4, desc[UR4][R12.64+0x84] ;  /* 0x000084040c047981 */ /* 0x000ea8000c1e1900 */
[----:B------:R0:W-:Y:S01]  /*2970*/  STG.E desc[UR4][R12.64+0xb4], R11 ;  /* 0x0000b40b0c007986 */ /* 0x0001e2000c101904 */
[----:B----4-:R-:W-:-:S03]  /*2980*/  FFMA R27, R7, UR6, R2 ;  /* 0x00000006071b7c23 */ /* 0x010fc60008000002 */
[----:B0-----:R-:W4:Y:S04]  /*2990*/  LDG.E R11, desc[UR4][R12.64+0x7c] ;  /* 0x00007c040c0b7981 */ /* 0x001f28000c1e1900 */
[----:B------:R-:W2:Y:S01]  /*29a0*/  LDG.E R7, desc[UR4][R12.64+0xe4] ;  /* 0x0000e4040c077981 */ /* 0x000ea2000c1e1900 */
[----:B-----5:R-:W-:-:S03]  /*29b0*/  FFMA R21, R21, UR6, R14 ;  /* 0x0000000615157c23 */ /* 0x020fc6000800000e */
[----:B------:R-:W5:Y:S01]  /*29c0*/  LDG.E R14, desc[UR4][R12.64+0x68] ;  /* 0x000068040c0e7981 */ /* 0x000f62000c1e1900 */
[----:B---3--:R-:W-:-:S03]  /*29d0*/  FFMA R25, R9, UR6, R0 ;  /* 0x0000000609197c23 */ /* 0x008fc60008000000 */
[----:B------:R-:W3:Y:S04]  /*29e0*/  LDG.E R0, desc[UR4][R12.64+0x80] ;  /* 0x000080040c007981 */ /* 0x000ee8000c1e1900 */
[----:B------:R-:W3:Y:S04]  /*29f0*/  LDG.E R9, desc[UR4][R12.64+0xe0] ;  /* 0x0000e0040c097981 */ /* 0x000ee8000c1e1900 */
[----:B------:R-:W3:Y:S04]  /*2a00*/  LDG.E R2, desc[UR4][R12.64+0x8c] ;  /* 0x00008c040c027981 */ /* 0x000ee8000c1e1900 */
[----:B------:R-:W-:Y:S04]  /*2a10*/  STG.E desc[UR4][R12.64+0xb8], R23 ;  /* 0x0000b8170c007986 */ /* 0x000fe8000c101904 */
[----:B------:R-:W-:Y:S04]  /*2a20*/  STG.E desc[UR4][R12.64+0xbc], R21 ;  /* 0x0000bc150c007986 */ /* 0x000fe8000c101904 */
[----:B------:R-:W-:Y:S04]  /*2a30*/  STG.E desc[UR4][R12.64+0xc0], R25 ;  /* 0x0000c0190c007986 */ /* 0x000fe8000c101904 */
[----:B------:R-:W-:Y:S01]  /*2a40*/  STG.E desc[UR4][R12.64+0xc4], R27 ;  /* 0x0000c41b0c007986 */ /* 0x000fe2000c101904 */
[----:B------:R-:W-:Y:S01]  /*2a50*/  FFMA R19, R19, UR6, R16 ;  /* 0x0000000613137c23 */ /* 0x000fe20008000010 */
[----:B------:R-:W-:-:S04]  /*2a60*/  FFMA R17, R18, UR6, R17 ;  /* 0x0000000612117c23 */ /* 0x000fc80008000011 */
[----:B------:R-:W-:Y:S01]  /*2a70*/  STG.E desc[UR4][R12.64+0xcc], R19 ;  /* 0x0000cc130c007986 */ /* 0x000fe2000c101904 */
[----:B------:R-:W-:-:S03]  /*2a80*/  FFMA R31, R31, UR6, R20 ;  /* 0x000000061f1f7c23 */ /* 0x000fc60008000014 */
[----:B------:R-:W-:Y:S01]  /*2a90*/  STG.E desc[UR4][R12.64+0xd0], R17 ;  /* 0x0000d0110c007986 */ /* 0x000fe2000c101904 */
[----:B------:R-:W-:-:S03]  /*2aa0*/  FFMA R15, R10, UR6, R15 ;  /* 0x000000060a0f7c23 */ /* 0x000fc6000800000f */
[----:B------:R-:W-:Y:S04]  /*2ab0*/  STG.E desc[UR4][R12.64+0xd4], R31 ;  /* 0x0000d41f0c007986 */ /* 0x000fe8000c101904 */
[----:B------:R-:W-:Y:S01]  /*2ac0*/  STG.E desc[UR4][R12.64+0xd8], R15 ;  /* 0x0000d80f0c007986 */ /* 0x000fe2000c101904 */
[----:B------:R-:W-:-:S05]  /*2ad0*/  FFMA R3, R6, UR6, R3 ;  /* 0x0000000606037c23 */ /* 0x000fca0008000003 */
[----:B------:R-:W-:Y:S01]  /*2ae0*/  STG.E desc[UR4][R12.64+0xe8], R3 ;  /* 0x0000e8030c007986 */ /* 0x000fe2000c101904 */
[----:B----4-:R-:W-:Y:S01]  /*2af0*/  FFMA R11, R8, UR6, R11 ;  /* 0x00000006080b7c23 */ /* 0x010fe2000800000b */
[----:B--2---:R-:W-:Y:S01]  /*2b00*/  FFMA R7, R7, UR6, R4 ;  /* 0x0000000607077c23 */ /* 0x004fe20008000004 */
[----:B-----5:R-:W-:-:S03]  /*2b10*/  FFMA R29, R29, UR6, R14 ;  /* 0x000000061d1d7c23 */ /* 0x020fc6000800000e */
[----:B------:R-:W-:Y:S01]  /*2b20*/  STG.E desc[UR4][R12.64+0xdc], R11 ;  /* 0x0000dc0b0c007986 */ /* 0x000fe2000c101904 */
[----:B---3--:R-:W-:Y:S01]  /*2b30*/  FFMA R9, R9, UR6, R0 ;  /* 0x0000000609097c23 */ /* 0x008fe20008000000 */
[----:B------:R-:W-:Y:S02]  /*2b40*/  FFMA R5, R5, UR6, R2 ;  /* 0x0000000605057c23 */ /* 0x000fe40008000002 */
[----:B------:R-:W-:Y:S04]  /*2b50*/  STG.E desc[UR4][R12.64+0xc8], R29 ;  /* 0x0000c81d0c007986 */ /* 0x000fe8000c101904 */
[----:B------:R-:W-:Y:S04]  /*2b60*/  STG.E desc[UR4][R12.64+0xe0], R9 ;  /* 0x0000e0090c007986 */ /* 0x000fe8000c101904 */
[----:B------:R-:W-:Y:S04]  /*2b70*/  STG.E desc[UR4][R12.64+0xe4], R7 ;  /* 0x0000e4070c007986 */ /* 0x000fe8000c101904 */
[----:B------:R-:W-:Y:S01]  /*2b80*/  STG.E desc[UR4][R12.64+0xec], R5 ;  /* 0x0000ec050c007986 */ /* 0x000fe2000c101904 */
[----:B------:R-:W-:Y:S05]  /*2b90*/  EXIT ;  /* 0x000000000000794d */ /* 0x000fea0003800000 */
.L_x_6:
        /* <DEDUP_REMOVED lines=14> */
.L_x_124:


//--------------------- .text._Z14value_to_spectiP5block --------------------------
	.section	.text._Z14value_to_spectiP5block,"ax",@progbits
	.align	128
        .global         _Z14value_to_spectiP5block
        .type           _Z14value_to_spectiP5block,@function
        .size           _Z14value_to_spectiP5block,(.L_x_122 - _Z14value_to_spectiP5block)
        .other          _Z14value_to_spectiP5block,@"STO_CUDA_ENTRY STV_DEFAULT"
_Z14value_to_spectiP5block:
.text._Z14value_to_spectiP5block:
[----:B------:R-:W-:Y:S01]  /*0000*/  LDC R1, c[0x0][0x37c] ;  /* 0x0000df00ff017b82 */ /* 0x000fe20000000800 */
[----:B------:R-:W0:Y:S07]  /*0010*/  S2R R3, SR_CTAID.X ;  /* 0x0000000000037919 */ /* 0x000e2e0000002500 */
[----:B------:R-:W0:Y:S01]  /*0020*/  LDC.64 R32, c[0x0][0x388] ;  /* 0x0000e200ff207b82 */ /* 0x000e220000000a00 */
[----:B------:R-:W1:Y:S01]  /*0030*/  LDCU.64 UR6, c[0x0][0x358] ;  /* 0x00006b00ff0677ac */ /* 0x000e620008000a00 */
[----:B------:R-:W-:Y:S01]  /*0040*/  BSSY.RECONVERGENT B0, `(.L_x_7) ;  /* 0x0000024000007945 */ /* 0x000fe20003800200 */
[----:B------:R-:W2:Y:S01]  /*0050*/  S2R R5, SR_TID.X ;  /* 0x0000000000057919 */ /* 0x000ea20000002100 */
[----:B------:R-:W2:Y:S04]  /*0060*/  S2R R6, SR_TID.Y ;  /* 0x0000000000067919 */ /* 0x000ea80000002200 */
[----:B------:R-:W3:Y:S01]  /*0070*/  LDC R19, c[0x0][0x380] ;  /* 0x0000e000ff137b82 */ /* 0x000ee20000000800 */
[----:B------:R-:W4:Y:S01]  /*0080*/  S2R R7, SR_CTAID.Y ;  /* 0x0000000000077919 */ /* 0x000f220000002600 */
[----:B0-----:R-:W-:Y:S01]  /*0090*/  IMAD.WIDE.U32 R32, R3, 0x203a0, R32 ;  /* 0x000203a003207825 */ /* 0x001fe200078e0020 */
[----:B--2---:R-:W-:-:S03]  /*00a0*/  LOP3.LUT P0, RZ, R5, R6, RZ, 0xfc, !PT ;  /* 0x0000000605ff7212 */ /* 0x004fc6000780fcff */
[----:B----4-:R-:W-:-:S04]  /*00b0*/  IMAD.WIDE.U32 R32, R7, 0x3390, R32 ;  /* 0x0000339007207825 */ /* 0x010fc800078e0020 */
[----:B------:R-:W-:-:S04]  /*00c0*/  IMAD.WIDE.U32 R2, R5, 0x20, R32 ;  /* 0x0000002005027825 */ /* 0x000fc800078e0020 */
[----:B---3--:R-:W-:-:S04]  /*00d0*/  IMAD.WIDE R18, R19, 0x60, R32 ;  /* 0x0000006013127825 */ /* 0x008fc800078e0220 */
[----:B------:R-:W-:Y:S01]  /*00e0*/  IMAD.WIDE.U32 R10, R6, 0x4, R2 ;  /* 0x00000004060a7825 */ /* 0x000fe200078e0002 */
[----:B-1----:R-:W-:Y:S06]  /*00f0*/  @P0 BRA `(.L_x_8) ;  /* 0x0000000000600947 */ /* 0x002fec0003800000 */
[----:B------:R0:W-:Y:S04]  /*0100*/  STG.E desc[UR6][R18.64+0x30], RZ ;  /* 0x000030ff12007986 */ /* 0x0001e8000c101906 */
        /* <DEDUP_REMOVED lines=22> */
[----:B------:R0:W-:Y:S02]  /*0270*/  STG.E desc[UR6][R18.64+0x8c], RZ ;  /* 0x00008cff12007986 */ /* 0x0001e4000c101906 */
.L_x_8:
[----:B------:R-:W-:Y:S05]  /*0280*/  BSYNC.RECONVERGENT B0 ;  /* 0x0000000000007941 */ /* 0x000fea0003800200 */
.L_x_7:
[----:B------:R-:W2:Y:S04]  /*0290*/  LDG.E R7, desc[UR6][R10.64+0x150] ;  /* 0x000150060a077981 */ /* 0x000ea8000c1e1900 */
[----:B------:R-:W3:Y:S04]  /*02a0*/  LDG.E R0, desc[UR6][R10.64+0x250] ;  /* 0x000250060a007981 */ /* 0x000ee8000c1e1900 */
[----:B------:R-:W4:Y:S01]  /*02b0*/  LDG.E R8, desc[UR6][R10.64+0x450] ;  /* 0x000450060a087981 */ /* 0x000f22000c1e1900 */
[----:B------:R-:W-:Y:S01]  /*02c0*/  HFMA2 R14, -RZ, RZ, 0, 5.9604644775390625e-08 ;  /* 0x00000001ff0e7431 */ /* 0x000fe200000001ff */
[----:B------:R-:W-:Y:S01]  /*02d0*/  UMOV UR4, 0x9999999a ;  /* 0x9999999a00047882 */ /* 0x000fe20000000000 */
[----:B------:R-:W-:Y:S01]  /*02e0*/  UMOV UR5, 0x3fc99999 ;  /* 0x3fc9999900057882 */ /* 0x000fe20000000000 */
[----:B------:R1:W5:Y:S01]  /*02f0*/  LDG.E R2, desc[UR6][R10.64+0x350] ;  /* 0x000350060a027981 */ /* 0x000362000c1e1900 */
[----:B------:R-:W-:Y:S01]  /*0300*/  BSSY.RECONVERGENT B0, `(.L_x_9) ;  /* 0x0000019000007945 */ /* 0x000fe20003800200 */
[----:B--2---:R-:W2:Y:S08]  /*0310*/  F2F.F64.F32 R20, R7 ;  /* 0x0000000700147310 */ /* 0x004eb00000201800 */
[----:B---3--:R-:W3:Y:S08]  /*0320*/  F2F.F64.F32 R12, R0 ;  /* 0x00000000000c7310 */ /* 0x008ef00000201800 */
[----:B--2---:R-:W2:Y:S02]  /*0330*/  MUFU.RCP64H R15, R21 ;  /* 0x00000015000f7308 */ /* 0x004ea40000001800 */
[----:B--2---:R-:W-:-:S08]  /*0340*/  DFMA R16, -R20, R14, 1 ;  /* 0x3ff000001410742b */ /* 0x004fd0000000010e */
[----:B------:R-:W-:-:S08]  /*0350*/  DFMA R16, R16, R16, R16 ;  /* 0x000000101010722b */ /* 0x000fd00000000010 */
[----:B------:R-:W-:Y:S02]  /*0360*/  DFMA R16, R14, R16, R14 ;  /* 0x000000100e10722b */ /* 0x000fe4000000000e */
[----:B---3--:R-:W-:-:S06]  /*0370*/  DMUL R14, R12, UR4 ;  /* 0x000000040c0e7c28 */ /* 0x008fcc0008000000 */
[----:B------:R-:W-:Y:S02]  /*0380*/  DFMA R22, -R20, R16, 1 ;  /* 0x3ff000001416742b */ /* 0x000fe40000000110 */
[----:B------:R-:W-:-:S06]  /*0390*/  DMUL R14, R12, R14 ;  /* 0x0000000e0c0e7228 */ /* 0x000fcc0000000000 */
[----:B------:R-:W-:-:S04]  /*03a0*/  DFMA R22, R16, R22, R16 ;  /* 0x000000161016722b */ /* 0x000fc80000000010 */
[----:B------:R-:W-:-:S04]  /*03b0*/  FSETP.GEU.AND P1, PT, |R15|, 6.5827683646048100446e-37, PT ;  /* 0x036000000f00780b */ /* 0x000fc80003f2e200 */
[----:B------:R-:W-:-:S08]  /*03c0*/  DMUL R12, R14, R22 ;  /* 0x000000160e0c7228 */ /* 0x000fd00000000000 */
[----:B-1----:R-:W-:-:S08]  /*03d0*/  DFMA R10, -R20, R12, R14 ;  /* 0x0000000c140a722b */ /* 0x002fd0000000010e */
[----:B------:R-:W-:Y:S02]  /*03e0*/  DFMA R12, R22, R10, R12 ;  /* 0x0000000a160c722b */ /* 0x000fe4000000000c */
[----:B----4-:R1:W2:Y:S08]  /*03f0*/  F2F.F64.F32 R10, R8 ;  /* 0x00000008000a7310 */ /* 0x0102b00000201800 */
[----:B------:R-:W-:-:S05]  /*0400*/  FFMA R3, RZ, R21, R13 ;  /* 0x00000015ff037223 */ /* 0x000fca000000000d */
[----:B------:R-:W-:-:S13]  /*0410*/  FSETP.GT.AND P0, PT, |R3|, 1.469367938527859385e-39, PT ;  /* 0x001000000300780b */ /* 0x000fda0003f04200 */
[----:B-12---:R-:W-:Y:S05]  /*0420*/  @P0 BRA P1, `(.L_x_10) ;  /* 0x0000000000180947 */ /* 0x006fea0000800000 */
[----:B------:R-:W-:Y:S01]  /*0430*/  IMAD.MOV.U32 R27, RZ, RZ, R14 ;  /* 0x000000ffff1b7224 */ /* 0x000fe200078e000e */
[----:B------:R-:W-:Y:S01]  /*0440*/  MOV R26, R15 ;  /* 0x0000000f001a7202 */ /* 0x000fe20000000f00 */
[----:B------:R-:W-:Y:S01]  /*0450*/  IMAD.MOV.U32 R12, RZ, RZ, R20 ;  /* 0x000000ffff0c7224 */ /* 0x000fe200078e0014 */
[----:B------:R-:W-:Y:S02]  /*0460*/  MOV R14, R21 ;  /* 0x00000015000e7202 */ /* 0x000fe40000000f00 */
[----:B------:R-:W-:-:S07]  /*0470*/  MOV R4, 0x490 ;  /* 0x0000049000047802 */ /* 0x000fce0000000f00 */
[----:B0----5:R-:W-:Y:S05]  /*0480*/  CALL.REL.NOINC `($__internal_0_$__cuda_sm20_div_rn_f64_full) ;  /* 0x0000004000547944 */ /* 0x021fea0003c00000 */
.L_x_10:
[----:B------:R-:W-:Y:S05]  /*0490*/  BSYNC.RECONVERGENT B0 ;  /* 0x0000000000007941 */ /* 0x000fea0003800200 */
.L_x_9:
[----:B------:R-:W1:Y:S01]  /*04a0*/  MUFU.RCP64H R17, R21 ;  /* 0x0000001500117308 */ /* 0x000e620000001800 */
[----:B------:R-:W-:Y:S01]  /*04b0*/  IMAD.MOV.U32 R16, RZ, RZ, 0x1 ;  /* 0x00000001ff107424 */ /* 0x000fe200078e00ff */
[----:B------:R-:W-:Y:S01]  /*04c0*/  UMOV UR4, 0x9999999a ;  /* 0x9999999a00047882 */ /* 0x000fe20000000000 */
[----:B------:R-:W-:Y:S01]  /*04d0*/  UMOV UR5, 0x3fc99999 ;  /* 0x3fc9999900057882 */ /* 0x000fe20000000000 */
[----:B------:R-:W-:Y:S04]  /*04e0*/  BSSY.RECONVERGENT B0, `(.L_x_11) ;  /* 0x000001a000007945 */ /* 0x000fe80003800200 */
[----:B-----5:R-:W2:Y:S01]  /*04f0*/  F2F.F64.F32 R14, R2 ;  /* 0x00000002000e7310 */ /* 0x020ea20000201800 */
[----:B-1----:R-:W-:-:S08]  /*0500*/  DFMA R22, -R20, R16, 1 ;  /* 0x3ff000001416742b */ /* 0x002fd00000000110 */
[----:B------:R-:W-:-:S08]  /*0510*/  DFMA R22, R22, R22, R22 ;  /* 0x000000161616722b */ /* 0x000fd00000000016 */
[----:B------:R-:W-:Y:S02]  /*0520*/  DFMA R22, R16, R22, R16 ;  /* 0x000000161016722b */ /* 0x000fe40000000010 */
[----:B--2---:R-:W-:Y:S01]  /*0530*/  DMUL R16, R14, UR4 ;  /* 0x000000040e107c28 */ /* 0x004fe20008000000 */
[----:B------:R-:W-:Y:S02]  /*0540*/  UMOV UR5, 0x3fd99999 ;  /* 0x3fd9999900057882 */ /* 0x000fe40000000000 */
[----:B------:R-:W-:-:S03]  /*0550*/  DFMA R10, R10, UR4, -R12 ;  /* 0x000000040a0a7c2b */ /* 0x000fc6000800080c */
[----:B------:R-:W-:Y:S02]  /*0560*/  DFMA R24, -R20, R22, 1 ;  /* 0x3ff000001418742b */ /* 0x000fe40000000116 */
[----:B------:R-:W-:-:S06]  /*0570*/  DMUL R16, R14, R16 ;  /* 0x000000100e107228 */ /* 0x000fcc0000000000 */
[----:B------:R-:W-:-:S04]  /*0580*/  DFMA R24, R22, R24, R22 ;  /* 0x000000181618722b */ /* 0x000fc80000000016 */
[----:B------:R-:W-:-:S04]  /*0590*/  FSETP.GEU.AND P1, PT, |R17|, 6.5827683646048100446e-37, PT ;  /* 0x036000001100780b */ /* 0x000fc80003f2e200 */
[----:B------:R-:W-:-:S08]  /*05a0*/  DMUL R14, R24, R16 ;  /* 0x00000010180e7228 */ /* 0x000fd00000000000 */
[----:B------:R-:W-:-:S08]  /*05b0*/  DFMA R22, -R20, R14, R16 ;  /* 0x0000000e1416722b */ /* 0x000fd00000000110 */
[----:B------:R-:W-:-:S10]  /*05c0*/  DFMA R14, R24, R22, R14 ;  /* 0x00000016180e722b */ /* 0x000fd4000000000e */
[----:B------:R-:W-:-:S05]  /*05d0*/  FFMA R3, RZ, R21, R15 ;  /* 0x00000015ff037223 */ /* 0x000fca000000000f */
[----:B------:R-:W-:-:S13]  /*05e0*/  FSETP.GT.AND P0, PT, |R3|, 1.469367938527859385e-39, PT ;  /* 0x001000000300780b */ /* 0x000fda0003f04200 */
[----:B------:R-:W-:Y:S05]  /*05f0*/  @P0 BRA P1, `(.L_x_12) ;  /* 0x0000000000200947 */ /* 0x000fea0000800000 */
[----:B------:R-:W-:Y:S01]  /*0600*/  MOV R27, R16 ;  /* 0x00000010001b7202 */ /* 0x000fe20000000f00 */
[----:B------:R-:W-:Y:S01]  /*0610*/  IMAD.MOV.U32 R26, RZ, RZ, R17 ;  /* 0x000000ffff1a7224 */ /* 0x000fe200078e0011 */
[----:B------:R-:W-:Y:S01]  /*0620*/  MOV R12, R20 ;  /* 0x00000014000c7202 */ /* 0x000fe20000000f00 */
[----:B------:R-:W-:Y:S01]  /*0630*/  IMAD.MOV.U32 R14, RZ, RZ, R21 ;  /* 0x000000ffff0e7224 */ /* 0x000fe200078e0015 */
[----:B------:R-:W-:-:S07]  /*0640*/  MOV R4, 0x660 ;  /* 0x0000066000047802 */ /* 0x000fce0000000f00 */
[----:B0-----:R-:W-:Y:S05]  /*0650*/  CALL.REL.NOINC `($__internal_0_$__cuda_sm20_div_rn_f64_full) ;  /* 0x0000003c00e07944 */ /* 0x001fea0003c00000 */
[----:B------:R-:W-:Y:S01]  /*0660*/  MOV R14, R12 ;  /* 0x0000000c000e7202 */ /* 0x000fe20000000f00 */
[----:B------:R-:W-:-:S07]  /*0670*/  IMAD.MOV.U32 R15, RZ, RZ, R13 ;  /* 0x000000ffff0f7224 */ /* 0x000fce00078e000d */
.L_x_12:
[----:B------:R-:W-:Y:S05]  /*0680*/  BSYNC.RECONVERGENT B0 ;  /* 0x0000000000007941 */ /* 0x000fea0003800200 */
.L_x_11:
[----:B------:R-:W1:Y:S01]  /*0690*/  MUFU.RCP R12, R7 ;  /* 0x00000007000c7308 */ /* 0x000e620000001000 */
[----:B------:R-:W-:Y:S01]  /*06a0*/  FMUL R4, R0, R0 ;  /* 0x0000000000047220 */ /* 0x000fe20000400000 */
[----:B------:R-:W-:Y:S01]  /*06b0*/  DADD R10, R10, -R14 ;  /* 0x000000000a0a7229 */ /* 0x000fe2000000080e */
[----:B------:R-:W-:Y:S05]  /*06c0*/  BSSY.RECONVERGENT B0, `(.L_x_13) ;  /* 0x000000d000007945 */ /* 0x000fea0003800200 */
[----:B------:R-:W2:Y:S08]  /*06d0*/  FCHK P0, R4, R7 ;  /* 0x0000000704007302 */ /* 0x000eb00000000000 */
[----:B------:R3:W4:Y:S01]  /*06e0*/  F2F.F32.F64 R34, R10 ;  /* 0x0000000a00227310 */ /* 0x0007220000301000 */
[----:B-1----:R-:W-:-:S04]  /*06f0*/  FFMA R3, -R7, R12, 1 ;  /* 0x3f80000007037423 */ /* 0x002fc8000000010c */
[----:B------:R-:W-:-:S04]  /*0700*/  FFMA R3, R12, R3, R12 ;  /* 0x000000030c037223 */ /* 0x000fc8000000000c */
[----:B------:R-:W-:-:S04]  /*0710*/  FFMA R12, R4, R3, RZ ;  /* 0x00000003040c7223 */ /* 0x000fc800000000ff */
[----:B------:R-:W-:-:S04]  /*0720*/  FFMA R9, -R7, R12, R4 ;  /* 0x0000000c07097223 */ /* 0x000fc80000000104 */
[----:B------:R-:W-:Y:S01]  /*0730*/  FFMA R9, R3, R9, R12 ;  /* 0x0000000903097223 */ /* 0x000fe2000000000c */
[----:B--234-:R-:W-:Y:S06]  /*0740*/  @!P0 BRA `(.L_x_14) ;  /* 0x0000000000108947 */ /* 0x01cfec0003800000 */
[----:B------:R-:W-:Y:S02]  /*0750*/  MOV R16, R7 ;  /* 0x0000000700107202 */ /* 0x000fe40000000f00 */
[----:B------:R-:W-:-:S07]  /*0760*/  MOV R13, 0x780 ;  /* 0x00000780000d7802 */ /* 0x000fce0000000f00 */
[----:B0-----:R-:W-:Y:S05]  /*0770*/  CALL.REL.NOINC `($__internal_3_$__cuda_sm3x_div_rn_noftz_f32_slowpath) ;  /* 0x00000048004c7944 */ /* 0x001fea0003c00000 */
[----:B------:R-:W-:-:S07]  /*0780*/  IMAD.MOV.U32 R9, RZ, RZ, R14 ;  /* 0x000000ffff097224 */ /* 0x000fce00078e000e */
.L_x_14:
[----:B------:R-:W-:Y:S05]  /*0790*/  BSYNC.RECONVERGENT B0 ;  /* 0x0000000000007941 */ /* 0x000fea0003800200 */
.L_x_13:
[----:B------:R-:W1:Y:S01]  /*07a0*/  MUFU.RCP R10, R7 ;  /* 0x00000007000a7308 */ /* 0x000e620000001000 */
[----:B------:R-:W-:Y:S01]  /*07b0*/  FMUL R4, R0, R2 ;  /* 0x0000000200047220 */ /* 0x000fe20000400000 */
[----:B------:R-:W-:Y:S01]  /*07c0*/  BSSY.RECONVERGENT B0, `(.L_x_15) ;  /* 0x000000d000007945 */ /* 0x000fe20003800200 */
[----:B------:R-:W-:-:S05]  /*07d0*/  FADD R9, R34, R9 ;  /* 0x0000000922097221 */ /* 0x000fca0000000000 */
[----:B------:R-:W2:Y:S01]  /*07e0*/  FCHK P0, R4, R7 ;  /* 0x0000000704007302 */ /* 0x000ea20000000000 */
[----:B-1----:R-:W-:-:S04]  /*07f0*/  FFMA R3, -R7, R10, 1 ;  /* 0x3f80000007037423 */ /* 0x002fc8000000010a */
[----:B------:R-:W-:-:S04]  /*0800*/  FFMA R3, R10, R3, R10 ;  /* 0x000000030a037223 */ /* 0x000fc8000000000a */
[----:B------:R-:W-:-:S04]  /*0810*/  FFMA R10, R3, R4, RZ ;  /* 0x00000004030a7223 */ /* 0x000fc800000000ff */
[----:B------:R-:W-:-:S04]  /*0820*/  FFMA R11, -R7, R10, R4 ;  /* 0x0000000a070b7223 */ /* 0x000fc80000000104 */
[----:B------:R-:W-:Y:S01]  /*0830*/  FFMA R10, R3, R11, R10 ;  /* 0x0000000b030a7223 */ /* 0x000fe2000000000a */
[----:B--2---:R-:W-:Y:S06]  /*0840*/  @!P0 BRA `(.L_x_16) ;  /* 0x0000000000108947 */ /* 0x004fec0003800000 */
[----:B------:R-:W-:Y:S02]  /*0850*/  MOV R16, R7 ;  /* 0x0000000700107202 */ /* 0x000fe40000000f00 */
[----:B------:R-:W-:-:S07]  /*0860*/  MOV R13, 0x880 ;  /* 0x00000880000d7802 */ /* 0x000fce0000000f00 */
[----:B0-----:R-:W-:Y:S05]  /*0870*/  CALL.REL.NOINC `($__internal_3_$__cuda_sm3x_div_rn_noftz_f32_slowpath) ;  /* 0x00000048000c7944 */ /* 0x001fea0003c00000 */
[----:B------:R-:W-:-:S07]  /*0880*/  IMAD.MOV.U32 R10, RZ, RZ, R14 ;  /* 0x000000ffff0a7224 */ /* 0x000fce00078e000e */
.L_x_16:
[----:B------:R-:W-:Y:S05]  /*0890*/  BSYNC.RECONVERGENT B0 ;  /* 0x0000000000007941 */ /* 0x000fea0003800200 */
.L_x_15:
[----:B------:R-:W1:Y:S01]  /*08a0*/  MUFU.RCP R4, R7 ;  /* 0x0000000700047308 */ /* 0x000e620000001000 */
[----:B------:R-:W-:Y:S07]  /*08b0*/  BSSY.RECONVERGENT B0, `(.L_x_17) ;  /* 0x000000d000007945 */ /* 0x000fee0003800200 */
[----:B------:R-:W2:Y:S01]  /*08c0*/  FCHK P0, R0, R7 ;  /* 0x0000000700007302 */ /* 0x000ea20000000000 */
[----:B-1----:R-:W-:-:S04]  /*08d0*/  FFMA R3, -R7, R4, 1 ;  /* 0x3f80000007037423 */ /* 0x002fc80000000104 */
[----:B------:R-:W-:-:S04]  /*08e0*/  FFMA R12, R4, R3, R4 ;  /* 0x00000003040c7223 */ /* 0x000fc80000000004 */
[----:B------:R-:W-:-:S04]  /*08f0*/  FFMA R3, R0, R12, RZ ;  /* 0x0000000c00037223 */ /* 0x000fc800000000ff */
[----:B------:R-:W-:-:S04]  /*0900*/  FFMA R4, -R7, R3, R0 ;  /* 0x0000000307047223 */ /* 0x000fc80000000100 */
[----:B------:R-:W-:Y:S01]  /*0910*/  FFMA R3, R12, R4, R3 ;  /* 0x000000040c037223 */ /* 0x000fe20000000003 */
[----:B--2---:R-:W-:Y:S06]  /*0920*/  @!P0 BRA `(.L_x_18) ;  /* 0x0000000000148947 */ /* 0x004fec0003800000 */
[----:B------:R-:W-:Y:S01]  /*0930*/  MOV R4, R0 ;  /* 0x0000000000047202 */ /* 0x000fe20000000f00 */
[----:B------:R-:W-:Y:S01]  /*0940*/  IMAD.MOV.U32 R16, RZ, RZ, R7 ;  /* 0x000000ffff107224 */ /* 0x000fe200078e0007 */
[----:B------:R-:W-:-:S07]  /*0950*/  MOV R13, 0x970 ;  /* 0x00000970000d7802 */ /* 0x000fce0000000f00 */
[----:B0-----:R-:W-:Y:S05]  /*0960*/  CALL.REL.NOINC `($__internal_3_$__cuda_sm3x_div_rn_noftz_f32_slowpath) ;  /* 0x0000004400d07944 */ /* 0x001fea0003c00000 */
[----:B------:R-:W-:-:S07]  /*0970*/  MOV R3, R14 ;  /* 0x0000000e00037202 */ /* 0x000fce0000000f00 */
.L_x_18:
[----:B------:R-:W-:Y:S05]  /*0980*/  BSYNC.RECONVERGENT B0 ;  /* 0x0000000000007941 */ /* 0x000fea0003800200 */
.L_x_17:
[----:B------:R-:W-:Y:S01]  /*0990*/  ISETP.NE.AND P0, PT, R6, 0x7, PT ;  /* 0x000000070600780c */ /* 0x000fe20003f05270 */
[----:B------:R-:W-:Y:S01]  /*09a0*/  FADD R4, R8, R34 ;  /* 0x0000002208047221 */ /* 0x000fe20000000000 */
[----:B------:R-:W-:Y:S04]  /*09b0*/  BSSY.RECONVERGENT B3, `(.L_x_19) ;  /* 0x000017d000037945 */ /* 0x000fe80003800200 */
[----:B------:R-:W-:Y:S01]  /*09c0*/  BSSY.RELIABLE B0, `(.L_x_20) ;  /* 0x0000033000007945 */ /* 0x000fe20003800100 */
[----:B------:R-:W-:-:S06]  /*09d0*/  FMUL R11, R4, R3 ;  /* 0x00000003040b7220 */ /* 0x000fcc0000400000 */
[----:B------:R-:W-:Y:S05]  /*09e0*/  @P0 BRA `(.L_x_21) ;  /* 0x0000000000280947 */ /* 0x000fea0003800000 */
[----:B------:R-:W2:Y:S04]  /*09f0*/  LDG.E R3, desc[UR6][R32.64+0x20] ;  /* 0x0000200620037981 */ /* 0x000ea8000c1e1900 */
[----:B------:R1:W5:Y:S01]  /*0a00*/  LDG.E R39, desc[UR6][R32.64+0x3170] ;  /* 0x0031700620277981 */ /* 0x000362000c1e1900 */
[----:B--2---:R-:W-:-:S13]  /*0a10*/  ISETP.NE.AND P0, PT, R3, RZ, PT ;  /* 0x000000ff0300720c */ /* 0x004fda0003f05270 */
[----:B------:R-:W2:Y:S02]  /*0a20*/  @!P0 LDG.E.64 R12, desc[UR6][R32.64] ;  /* 0x00000006200c8981 */ /* 0x000ea4000c1e1b00 */
[----:B--2---:R-:W-:-:S05]  /*0a30*/  @!P0 IMAD.WIDE.U32 R12, R5, 0x20, R12 ;  /* 0x00000020050c8825 */ /* 0x004fca00078e000c */
[----:B------:R1:W5:Y:S04]  /*0a40*/  @!P0 LDG.E R41, desc[UR6][R12.64+0x150] ;  /* 0x000150060c298981 */ /* 0x000368000c1e1900 */
[----:B------:R1:W5:Y:S04]  /*0a50*/  @!P0 LDG.E R37, desc[UR6][R12.64+0x250] ;  /* 0x000250060c258981 */ /* 0x000368000c1e1900 */
[----:B------:R1:W5:Y:S04]  /*0a60*/  @!P0 LDG.E R40, desc[UR6][R12.64+0x350] ;  /* 0x000350060c288981 */ /* 0x000368000c1e1900 */
[----:B------:R1:W5:Y:S01]  /*0a70*/  @!P0 LDG.E R36, desc[UR6][R12.64+0x450] ;  /* 0x000450060c248981 */ /* 0x000362000c1e1900 */
[----:B------:R-:W-:Y:S05]  /*0a80*/  BRA `(.L_x_22) ;  /* 0x0000000000987947 */ /* 0x000fea0003800000 */
.L_x_21:
[----:B------:R-:W-:-:S13]  /*0a90*/  ISETP.NE.AND P0, PT, R5, RZ, PT ;  /* 0x000000ff0500720c */ /* 0x000fda0003f05270 */
        /* <DEDUP_REMOVED lines=11> */
.L_x_23:
        /* <DEDUP_REMOVED lines=12> */
.L_x_24:
[----:B------:R-:W-:Y:S01]  /*0c10*/  ISETP.NE.AND P0, PT, R5, 0x7, PT ;  /* 0x000000070500780c */ /* 0x000fe20003f05270 */
[----:B------:R-:W-:Y:S01]  /*0c20*/  IMAD.MOV.U32 R3, RZ, RZ, R10 ;  /* 0x000000ffff037224 */ /* 0x000fe200078e000a */
[----:B------:R-:W-:-:S11]  /*0c30*/  MOV R17, R0 ;  /* 0x0000000000117202 */ /* 0x000fd60000000f00 */
[----:B------:R-:W-:Y:S05]  /*0c40*/  @P0 BREAK.RELIABLE B0 ;  /* 0x0000000000000942 */ /* 0x000fea0003800100 */
        /* <DEDUP_REMOVED lines=9> */
[----:B------:R1:W5:Y:S02]  /*0ce0*/  @!P0 LDG.E R36, desc[UR6][R12.64+0x450] ;  /* 0x000450060c248981 */ /* 0x000364000c1e1900 */
.L_x_22:
[----:B------:R-:W-:Y:S05]  /*0cf0*/  BSYNC.RELIABLE B0 ;  /* 0x0000000000007941 */ /* 0x000fea0003800100 */
.L_x_20:
[----:B-----5:R-:W2:Y:S01]  /*0d00*/  F2F.F64.F32 R44, R41 ;  /* 0x00000029002c7310 */ /* 0x020ea20000201800 */
[----:B-1-34-:R-:W-:Y:S01]  /*0d10*/  IMAD.MOV.U32 R12, RZ, RZ, 0x1 ;  /* 0x00000001ff0c7424 */ /* 0x01afe200078e00ff */
[----:B------:R-:W-:Y:S01]  /*0d20*/  UMOV UR4, 0x9999999a ;  /* 0x9999999a00047882 */ /* 0x000fe20000000000 */
[----:B------:R-:W-:Y:S01]  /*0d30*/  UMOV UR5, 0x3fc99999 ;  /* 0x3fc9999900057882 */ /* 0x000fe20000000000 */
[----:B------:R-:W-:Y:S04]  /*0d40*/  BSSY.RECONVERGENT B2, `(.L_x_26) ;  /* 0x0000018000027945 */ /* 0x000fe80003800200 */
[----:B------:R-:W1:Y:S08]  /*0d50*/  F2F.F64.F32 R14, R37 ;  /* 0x00000025000e7310 */ /* 0x000e700000201800 */
[----:B--2---:R-:W2:Y:S02]  /*0d60*/  MUFU.RCP64H R13, R45 ;  /* 0x0000002d000d7308 */ /* 0x004ea40000001800 */
[----:B--2---:R-:W-:-:S08]  /*0d70*/  DFMA R16, -R44, R12, 1 ;  /* 0x3ff000002c10742b */ /* 0x004fd0000000010c */
[----:B------:R-:W-:-:S08]  /*0d80*/  DFMA R16, R16, R16, R16 ;  /* 0x000000101010722b */ /* 0x000fd00000000010 */
[----:B------:R-:W-:Y:S02]  /*0d90*/  DFMA R16, R12, R16, R12 ;  /* 0x000000100c10722b */ /* 0x000fe4000000000c */
[----:B-1----:R-:W-:-:S06]  /*0da0*/  DMUL R12, R14, UR4 ;  /* 0x000000040e0c7c28 */ /* 0x002fcc0008000000 */
[----:B------:R-:W-:Y:S02]  /*0db0*/  DFMA R20, -R44, R16, 1 ;  /* 0x3ff000002c14742b */ /* 0x000fe40000000110 */
[----:B------:R-:W-:-:S06]  /*0dc0*/  DMUL R14, R14, R12 ;  /* 0x0000000c0e0e7228 */ /* 0x000fcc0000000000 */
[----:B------:R-:W-:-:S04]  /*0dd0*/  DFMA R20, R16, R20, R16 ;  /* 0x000000141014722b */ /* 0x000fc80000000010 */
[----:B------:R-:W-:-:S04]  /*0de0*/  FSETP.GEU.AND P1, PT, |R15|, 6.5827683646048100446e-37, PT ;  /* 0x036000000f00780b */ /* 0x000fc80003f2e200 */
[----:B------:R-:W-:-:S08]  /*0df0*/  DMUL R12, R14, R20 ;  /* 0x000000140e0c7228 */ /* 0x000fd00000000000 */
[----:B------:R-:W-:-:S08]  /*0e00*/  DFMA R16, -R44, R12, R14 ;  /* 0x0000000c2c10722b */ /* 0x000fd0000000010e */
[----:B------:R-:W-:Y:S01]  /*0e10*/  DFMA R12, R20, R16, R12 ;  /* 0x00000010140c722b */ /* 0x000fe2000000000c */
[----:B------:R1:W2:Y:S09]  /*0e20*/  F2F.F64.F32 R20, R36 ;  /* 0x0000002400147310 */ /* 0x0002b20000201800 */
[----:B------:R-:W-:-:S05]  /*0e30*/  FFMA R3, RZ, R45, R13 ;  /* 0x0000002dff037223 */ /* 0x000fca000000000d */
[----:B------:R-:W-:-:S13]  /*0e40*/  FSETP.GT.AND P0, PT, |R3|, 1.469367938527859385e-39, PT ;  /* 0x001000000300780b */ /* 0x000fda0003f04200 */
[----:B-12---:R-:W-:Y:S05]  /*0e50*/  @P0 BRA P1, `(.L_x_27) ;  /* 0x0000000000180947 */ /* 0x006fea0000800000 */
[----:B------:R-:W-:Y:S01]  /*0e60*/  MOV R27, R14 ;  /* 0x0000000e001b7202 */ /* 0x000fe20000000f00 */
[----:B------:R-:W-:Y:S01]  /*0e70*/  IMAD.MOV.U32 R26, RZ, RZ, R15 ;  /* 0x000000ffff1a7224 */ /* 0x000fe200078e000f */
[----:B------:R-:W-:Y:S01]  /*0e80*/  MOV R12, R44 ;  /* 0x0000002c000c7202 */ /* 0x000fe20000000f00 */
[----:B------:R-:W-:Y:S01]  /*0e90*/  IMAD.MOV.U32 R14, RZ, RZ, R45 ;  /* 0x000000ffff0e7224 */ /* 0x000fe200078e002d */
[----:B------:R-:W-:-:S07]  /*0ea0*/  MOV R4, 0xec0 ;  /* 0x00000ec000047802 */ /* 0x000fce0000000f00 */
[----:B0-----:R-:W-:Y:S05]  /*0eb0*/  CALL.REL.NOINC `($__internal_0_$__cuda_sm20_div_rn_f64_full) ;  /* 0x0000003400c87944 */ /* 0x001fea0003c00000 */
.L_x_27:
[----:B------:R-:W-:Y:S05]  /*0ec0*/  BSYNC.RECONVERGENT B2 ;  /* 0x0000000000027941 */ /* 0x000fea0003800200 */
.L_x_26:
[----:B------:R-:W1:Y:S01]  /*0ed0*/  MUFU.RCP64H R15, R45 ;  /* 0x0000002d000f7308 */ /* 0x000e620000001800 */
[----:B------:R-:W-:Y:S01]  /*0ee0*/  MOV R14, 0x1 ;  /* 0x00000001000e7802 */ /* 0x000fe20000000f00 */
[----:B------:R-:W-:Y:S01]  /*0ef0*/  UMOV UR4, 0x9999999a ;  /* 0x9999999a00047882 */ /* 0x000fe20000000000 */
[----:B------:R-:W-:Y:S01]  /*0f00*/  UMOV UR5, 0x3fc99999 ;  /* 0x3fc9999900057882 */ /* 0x000fe20000000000 */
[----:B------:R-:W-:Y:S04]  /*0f10*/  BSSY.RECONVERGENT B2, `(.L_x_28) ;  /* 0x000001a000027945 */ /* 0x000fe80003800200 */
[----:B------:R-:W2:Y:S01]  /*0f20*/  F2F.F64.F32 R16, R40 ;  /* 0x0000002800107310 */ /* 0x000ea20000201800 */
        /* <DEDUP_REMOVED lines=16> */
[----:B------:R-:W-:Y:S01]  /*1030*/  IMAD.MOV.U32 R27, RZ, RZ, R16 ;  /* 0x000000ffff1b7224 */ /* 0x000fe200078e0010 */
[----:B------:R-:W-:Y:S01]  /*1040*/  MOV R26, R17 ;  /* 0x00000011001a7202 */ /* 0x000fe20000000f00 */
[----:B------:R-:W-:Y:S01]  /*1050*/  IMAD.MOV.U32 R12, RZ, RZ, R44 ;  /* 0x000000ffff0c7224 */ /* 0x000fe200078e002c */
[----:B------:R-:W-:Y:S02]  /*1060*/  MOV R14, R45 ;  /* 0x0000002d000e7202 */ /* 0x000fe40000000f00 */
[----:B------:R-:W-:-:S07]  /*1070*/  MOV R4, 0x1090 ;  /* 0x0000109000047802 */ /* 0x000fce0000000f00 */
[----:B0-----:R-:W-:Y:S05]  /*1080*/  CALL.REL.NOINC `($__internal_0_$__cuda_sm20_div_rn_f64_full) ;  /* 0x0000003400547944 */ /* 0x001fea0003c00000 */
[----:B------:R-:W-:Y:S01]  /*1090*/  IMAD.MOV.U32 R14, RZ, RZ, R12 ;  /* 0x000000ffff0e7224 */ /* 0x000fe200078e000c */
[----:B------:R-:W-:-:S07]  /*10a0*/  MOV R15, R13 ;  /* 0x0000000d000f7202 */ /* 0x000fce0000000f00 */
.L_x_29:
[----:B------:R-:W-:Y:S05]  /*10b0*/  BSYNC.RECONVERGENT B2 ;  /* 0x0000000000027941 */ /* 0x000fea0003800200 */
.L_x_28:
[----:B------:R-:W1:Y:S01]  /*10c0*/  MUFU.RCP R4, R41 ;  /* 0x0000002900047308 */ /* 0x000e620000001000 */
[----:B------:R-:W-:Y:S01]  /*10d0*/  FMUL R3, R37, R37 ;  /* 0x0000002525037220 */ /* 0x000fe20000400000 */
[----:B------:R-:W-:Y:S01]  /*10e0*/  DADD R20, R20, -R14 ;  /* 0x0000000014147229 */ /* 0x000fe2000000080e */
[----:B------:R-:W-:Y:S05]  /*10f0*/  BSSY.RECONVERGENT B4, `(.L_x_30) ;  /* 0x000000e000047945 */ /* 0x000fea0003800200 */
[----:B------:R-:W2:Y:S08]  /*1100*/  FCHK P0, R3, R41 ;  /* 0x0000002903007302 */ /* 0x000eb00000000000 */
[----:B------:R3:W4:Y:S01]  /*1110*/  F2F.F32.F64 R38, R20 ;  /* 0x0000001400267310 */ /* 0x0007220000301000 */
[----:B-1----:R-:W-:-:S04]  /*1120*/  FFMA R13, R4, -R41, 1 ;  /* 0x3f800000040d7423 */ /* 0x002fc80000000829 */
[----:B------:R-:W-:-:S04]  /*1130*/  FFMA R4, R4, R13, R4 ;  /* 0x0000000d04047223 */ /* 0x000fc80000000004 */
[----:B------:R-:W-:-:S04]  /*1140*/  FFMA R12, R3, R4, RZ ;  /* 0x00000004030c7223 */ /* 0x000fc800000000ff */
[----:B------:R-:W-:-:S04]  /*1150*/  FFMA R13, R12, -R41, R3 ;  /* 0x800000290c0d7223 */ /* 0x000fc80000000003 */
[----:B------:R-:W-:Y:S01]  /*1160*/  FFMA R35, R4, R13, R12 ;  /* 0x0000000d04237223 */ /* 0x000fe2000000000c */
[----:B--234-:R-:W-:Y:S06]  /*1170*/  @!P0 BRA `(.L_x_31) ;  /* 0x0000000000148947 */ /* 0x01cfec0003800000 */
[----:B------:R-:W-:Y:S01]  /*1180*/  IMAD.MOV.U32 R4, RZ, RZ, R3 ;  /* 0x000000ffff047224 */ /* 0x000fe200078e0003 */
[----:B------:R-:W-:Y:S02]  /*1190*/  MOV R16, R41 ;  /* 0x0000002900107202 */ /* 0x000fe40000000f00 */
[----:B------:R-:W-:-:S07]  /*11a0*/  MOV R13, 0x11c0 ;  /* 0x000011c0000d7802 */ /* 0x000fce0000000f00 */
[----:B0-----:R-:W-:Y:S05]  /*11b0*/  CALL.REL.NOINC `($__internal_3_$__cuda_sm3x_div_rn_noftz_f32_slowpath) ;  /* 0x0000003c00bc7944 */ /* 0x001fea0003c00000 */
[----:B------:R-:W-:-:S07]  /*11c0*/  IMAD.MOV.U32 R35, RZ, RZ, R14 ;  /* 0x000000ffff237224 */ /* 0x000fce00078e000e */
.L_x_31:
[----:B------:R-:W-:Y:S05]  /*11d0*/  BSYNC.RECONVERGENT B4 ;  /* 0x0000000000047941 */ /* 0x000fea0003800200 */
.L_x_30:
[----:B------:R-:W1:Y:S01]  /*11e0*/  MUFU.RCP R4, R41 ;  /* 0x0000002900047308 */ /* 0x000e620000001000 */
[----:B------:R-:W-:Y:S01]  /*11f0*/  FMUL R12, R40, R37 ;  /* 0x00000025280c7220 */ /* 0x000fe20000400000 */
[----:B------:R-:W-:Y:S01]  /*1200*/  BSSY.RECONVERGENT B4, `(.L_x_32) ;  /* 0x000000e000047945 */ /* 0x000fe20003800200 */
[----:B------:R-:W-:-:S05]  /*1210*/  FADD R35, R38, R35 ;  /* 0x0000002326237221 */ /* 0x000fca0000000000 */
[----:B------:R-:W2:Y:S01]  /*1220*/  FCHK P0, R12, R41 ;  /* 0x000000290c007302 */ /* 0x000ea20000000000 */
[----:B-1----:R-:W-:-:S04]  /*1230*/  FFMA R17, R4, -R41, 1 ;  /* 0x3f80000004117423 */ /* 0x002fc80000000829 */
[----:B------:R-:W-:-:S04]  /*1240*/  FFMA R17, R4, R17, R4 ;  /* 0x0000001104117223 */ /* 0x000fc80000000004 */
[----:B------:R-:W-:-:S04]  /*1250*/  FFMA R4, R17, R12, RZ ;  /* 0x0000000c11047223 */ /* 0x000fc800000000ff */
[----:B------:R-:W-:-:S04]  /*1260*/  FFMA R13, R4, -R41, R12 ;  /* 0x80000029040d7223 */ /* 0x000fc8000000000c */
[----:B------:R-:W-:Y:S01]  /*1270*/  FFMA R17, R17, R13, R4 ;  /* 0x0000000d11117223 */ /* 0x000fe20000000004 */
[----:B--2---:R-:W-:Y:S06]  /*1280*/  @!P0 BRA `(.L_x_33) ;  /* 0x0000000000148947 */ /* 0x004fec0003800000 */
[----:B------:R-:W-:Y:S01]  /*1290*/  MOV R4, R12 ;  /* 0x0000000c00047202 */ /* 0x000fe20000000f00 */
[----:B------:R-:W-:Y:S01]  /*12a0*/  IMAD.MOV.U32 R16, RZ, RZ, R41 ;  /* 0x000000ffff107224 */ /* 0x000fe200078e0029 */
[----:B------:R-:W-:-:S07]  /*12b0*/  MOV R13, 0x12d0 ;  /* 0x000012d0000d7802 */ /* 0x000fce0000000f00 */
[----:B0-----:R-:W-:Y:S05]  /*12c0*/  CALL.REL.NOINC `($__internal_3_$__cuda_sm3x_div_rn_noftz_f32_slowpath) ;  /* 0x0000003c00787944 */ /* 0x001fea0003c00000 */
[----:B------:R-:W-:-:S07]  /*12d0*/  MOV R17, R14 ;  /* 0x0000000e00117202 */ /* 0x000fce0000000f00 */
.L_x_33:
[----:B------:R-:W-:Y:S05]  /*12e0*/  BSYNC.RECONVERGENT B4 ;  /* 0x0000000000047941 */ /* 0x000fea0003800200 */
.L_x_32:
[----:B------:R-:W1:Y:S01]  /*12f0*/  MUFU.RCP R4, R41 ;  /* 0x0000002900047308 */ /* 0x000e620000001000 */
[----:B------:R-:W-:Y:S07]  /*1300*/  BSSY.RECONVERGENT B4, `(.L_x_34) ;  /* 0x000000d000047945 */ /* 0x000fee0003800200 */
[----:B------:R-:W2:Y:S01]  /*1310*/  FCHK P0, R37, R41 ;  /* 0x0000002925007302 */ /* 0x000ea20000000000 */
[----:B-1----:R-:W-:-:S04]  /*1320*/  FFMA R13, R4, -R41, 1 ;  /* 0x3f800000040d7423 */ /* 0x002fc80000000829 */
[----:B------:R-:W-:-:S04]  /*1330*/  FFMA R4, R4, R13, R4 ;  /* 0x0000000d04047223 */ /* 0x000fc80000000004 */
[----:B------:R-:W-:-:S04]  /*1340*/  FFMA R12, R4, R37, RZ ;  /* 0x00000025040c7223 */ /* 0x000fc800000000ff */
[----:B------:R-:W-:-:S04]  /*1350*/  FFMA R21, R12, -R41, R37 ;  /* 0x800000290c157223 */ /* 0x000fc80000000025 */
[----:B------:R-:W-:Y:S01]  /*1360*/  FFMA R21, R4, R21, R12 ;  /* 0x0000001504157223 */ /* 0x000fe2000000000c */
[----:B--2---:R-:W-:Y:S06]  /*1370*/  @!P0 BRA `(.L_x_35) ;  /* 0x0000000000148947 */ /* 0x004fec0003800000 */
[----:B------:R-:W-:Y:S01]  /*1380*/  IMAD.MOV.U32 R4, RZ, RZ, R37 ;  /* 0x000000ffff047224 */ /* 0x000fe200078e0025 */
[----:B------:R-:W-:Y:S02]  /*1390*/  MOV R16, R41 ;  /* 0x0000002900107202 */ /* 0x000fe40000000f00 */
[----:B------:R-:W-:-:S07]  /*13a0*/  MOV R13, 0x13c0 ;  /* 0x000013c0000d7802 */ /* 0x000fce0000000f00 */
[----:B0-----:R-:W-:Y:S05]  /*13b0*/  CALL.REL.NOINC `($__internal_3_$__cuda_sm3x_div_rn_noftz_f32_slowpath) ;  /* 0x0000003c003c7944 */ /* 0x001fea0003c00000 */
[----:B------:R-:W-:-:S07]  /*13c0*/  IMAD.MOV.U32 R21, RZ, RZ, R14 ;  /* 0x000000ffff157224 */ /* 0x000fce00078e000e */
.L_x_35:
[----:B------:R-:W-:Y:S05]  /*13d0*/  BSYNC.RECONVERGENT B4 ;  /* 0x0000000000047941 */ /* 0x000fea0003800200 */
.L_x_34:
[----:B------:R-:W-:Y:S01]  /*13e0*/  FMUL R16, R7, R7 ;  /* 0x0000000707107220 */ /* 0x000fe20000400000 */
[----:B------:R-:W-:Y:S01]  /*13f0*/  FMUL R13, R2, R2 ;  /* 0x00000002020d7220 */ /* 0x000fe20000400000 */
[----:B------:R-:W-:Y:S01]  /*1400*/  BSSY.RECONVERGENT B4, `(.L_x_36) ;  /* 0x000000e000047945 */ /* 0x000fe20003800200 */
[----:B------:R-:W-:Y:S01]  /*1410*/  FADD R20, R38, R36 ;  /* 0x0000002426147221 */ /* 0x000fe20000000000 */
[----:B------:R-:W1:Y:S01]  /*1420*/  MUFU.RCP R15, R16 ;  /* 0x00000010000f7308 */ /* 0x000e620000001000 */
[----:B------:R-:W-:-:S07]  /*1430*/  FFMA R4, R0, R0, R13 ;  /* 0x0000000000047223 */ /* 0x000fce000000000d */
[----:B------:R-:W2:Y:S01]  /*1440*/  FCHK P0, R4, R16 ;  /* 0x0000001004007302 */ /* 0x000ea20000000000 */
[----:B-1----:R-:W-:-:S04]  /*1450*/  FFMA R12, -R16, R15, 1 ;  /* 0x3f800000100c7423 */ /* 0x002fc8000000010f */
[----:B------:R-:W-:-:S04]  /*1460*/  FFMA R15, R15, R12, R15 ;  /* 0x0000000c0f0f7223 */ /* 0x000fc8000000000f */
[----:B------:R-:W-:-:S04]  /*1470*/  FFMA R12, R4, R15, RZ ;  /* 0x0000000f040c7223 */ /* 0x000fc800000000ff */
[----:B------:R-:W-:-:S04]  /*1480*/  FFMA R13, -R16, R12, R4 ;  /* 0x0000000c100d7223 */ /* 0x000fc80000000104 */
[----:B------:R-:W-:Y:S01]  /*1490*/  FFMA R12, R15, R13, R12 ;  /* 0x0000000d0f0c7223 */ /* 0x000fe2000000000c */
[----:B--2---:R-:W-:Y:S06]  /*14a0*/  @!P0 BRA `(.L_x_37) ;  /* 0x00000000000c8947 */ /* 0x004fec0003800000 */
[----:B------:R-:W-:-:S07]  /*14b0*/  MOV R13, 0x14d0 ;  /* 0x000014d0000d7802 */ /* 0x000fce0000000f00 */
[----:B0-----:R-:W-:Y:S05]  /*14c0*/  CALL.REL.NOINC `($__internal_3_$__cuda_sm3x_div_rn_noftz_f32_slowpath) ;  /* 0x0000003800f87944 */ /* 0x001fea0003c00000 */
[----:B------:R-:W-:-:S07]  /*14d0*/  MOV R12, R14 ;  /* 0x0000000e000c7202 */ /* 0x000fce0000000f00 */
.L_x_37:
[----:B------:R-:W-:Y:S05]  /*14e0*/  BSYNC.RECONVERGENT B4 ;  /* 0x0000000000047941 */ /* 0x000fea0003800200 */
.L_x_36:
[----:B------:R-:W-:Y:S01]  /*14f0*/  VIADD R4, R12, 0xf3000000 ;  /* 0xf30000000c047836 */ /* 0x000fe20000000000 */
[----:B------:R1:W2:Y:S01]  /*1500*/  MUFU.RSQ R15, R12 ;  /* 0x0000000c000f7308 */ /* 0x0002a20000001400 */
[----:B------:R-:W-:Y:S03]  /*1510*/  BSSY.RECONVERGENT B1, `(.L_x_38) ;  /* 0x000000c000017945 */ /* 0x000fe60003800200 */
[----:B------:R-:W-:-:S13]  /*1520*/  ISETP.GT.U32.AND P0, PT, R4, 0x727fffff, PT ;  /* 0x727fffff0400780c */ /* 0x000fda0003f04070 */
[----:B-12---:R-:W-:Y:S05]  /*1530*/  @!P0 BRA `(.L_x_39) ;  /* 0x0000000000148947 */ /* 0x006fea0003800000 */
[----:B------:R-:W-:Y:S02]  /*1540*/  MOV R4, R12 ;  /* 0x0000000c00047202 */ /* 0x000fe40000000f00 */
[----:B------:R-:W-:-:S07]  /*1550*/  MOV R12, 0x1570 ;  /* 0x00001570000c7802 */ /* 0x000fce0000000f00 */
[----:B0-----:R-:W-:Y:S05]  /*1560*/  CALL.REL.NOINC `($__internal_2_$__cuda_sm20_sqrt_rn_f32_slowpath) ;  /* 0x00000038007c7944 */ /* 0x001fea0003c00000 */
[----:B------:R-:W-:Y:S01]  /*1570*/  IMAD.MOV.U32 R42, RZ, RZ, R15 ;  /* 0x000000ffff2a7224 */ /* 0x000fe200078e000f */
[----:B------:R-:W-:Y:S06]  /*1580*/  BRA `(.L_x_40) ;  /* 0x0000000000107947 */ /* 0x000fec0003800000 */
.L_x_39:
[C---:B------:R-:W-:Y:S01]  /*1590*/  FMUL.FTZ R13, R15.reuse, R12 ;  /* 0x0000000c0f0d7220 */ /* 0x040fe20000410000 */
[----:B------:R-:W-:-:S03]  /*15a0*/  FMUL.FTZ R42, R15, 0.5 ;  /* 0x3f0000000f2a7820 */ /* 0x000fc60000410000 */
[----:B------:R-:W-:-:S04]  /*15b0*/  FFMA R12, -R13, R13, R12 ;  /* 0x0000000d0d0c7223 */ /* 0x000fc8000000010c */
[----:B------:R-:W-:-:S07]  /*15c0*/  FFMA R42, R12, R42, R13 ;  /* 0x0000002a0c2a7223 */ /* 0x000fce000000000d */
.L_x_40:
[----:B------:R-:W-:Y:S05]  /*15d0*/  BSYNC.RECONVERGENT B1 ;  /* 0x0000000000017941 */ /* 0x000fea0003800200 */
.L_x_38:
[----:B------:R-:W1:Y:S01]  /*15e0*/  F2F.F64.F32 R12, R7 ;  /* 0x00000007000c7310 */ /* 0x000e620000201800 */
[----:B------:R-:W-:Y:S01]  /*15f0*/  HFMA2 R24, -RZ, RZ, 0, 5.9604644775390625e-08 ;  /* 0x00000001ff187431 */ /* 0x000fe200000001ff */
[----:B------:R-:W-:Y:S01]  /*1600*/  UMOV UR4, 0x66666666 ;  /* 0x6666666600047882 */ /* 0x000fe20000000000 */
[----:B------:R-:W-:Y:S01]  /*1610*/  UMOV UR5, 0x3ff66666 ;  /* 0x3ff6666600057882 */ /* 0x000fe20000000000 */
[----:B------:R-:W-:Y:S04]  /*1620*/  BSSY.RECONVERGENT B2, `(.L_x_41) ;  /* 0x0000018000027945 */ /* 0x000fe80003800200 */
[----:B------:R-:W2:Y:S08]  /*1630*/  F2F.F64.F32 R14, R34 ;  /* 0x00000022000e7310 */ /* 0x000eb00000201800 */
[----:B-1----:R-:W1:Y:S01]  /*1640*/  MUFU.RCP64H R25, R13 ;  /* 0x0000000d00197308 */ /* 0x002e620000001800 */
[----:B--2---:R-:W-:-:S07]  /*1650*/  DMUL R14, R14, UR4 ;  /* 0x000000040e0e7c28 */ /* 0x004fce0008000000 */
[----:B------:R-:W2:Y:S01]  /*1660*/  F2F.F64.F32 R42, R42 ;  /* 0x0000002a002a7310 */ /* 0x000ea20000201800 */
[----:B-1----:R-:W-:Y:S02]  /*1670*/  DFMA R22, -R12, R24, 1 ;  /* 0x3ff000000c16742b */ /* 0x002fe40000000118 */
[----:B------:R-:W-:-:S06]  /*1680*/  FSETP.GEU.AND P1, PT, |R15|, 6.5827683646048100446e-37, PT ;  /* 0x036000000f00780b */ /* 0x000fcc0003f2e200 */
[----:B------:R-:W-:-:S08]  /*1690*/  DFMA R22, R22, R22, R22 ;  /* 0x000000161616722b */ /* 0x000fd00000000016 */
[----:B------:R-:W-:-:S08]  /*16a0*/  DFMA R22, R24, R22, R24 ;  /* 0x000000161816722b */ /* 0x000fd00000000018 */
[----:B------:R-:W-:-:S08]  /*16b0*/  DFMA R30, -R12, R22, 1 ;  /* 0x3ff000000c1e742b */ /* 0x000fd00000000116 */
[----:B------:R-:W-:-:S08]  /*16c0*/  DFMA R30, R22, R30, R22 ;  /* 0x0000001e161e722b */ /* 0x000fd00000000016 */
[----:B------:R-:W-:-:S08]  /*16d0*/  DMUL R24, R30, R14 ;  /* 0x0000000e1e187228 */ /* 0x000fd00000000000 */
[----:B------:R-:W-:-:S08]  /*16e0*/  DFMA R22, -R12, R24, R14 ;  /* 0x000000180c16722b */ /* 0x000fd0000000010e */
[----:B------:R-:W-:-:S10]  /*16f0*/  DFMA R30, R30, R22, R24 ;  /* 0x000000161e1e722b */ /* 0x000fd40000000018 */
[----:B------:R-:W-:-:S05]  /*1700*/  FFMA R4, RZ, R13, R31 ;  /* 0x0000000dff047223 */ /* 0x000fca000000001f */
[----:B------:R-:W-:-:S13]  /*1710*/  FSETP.GT.AND P0, PT, |R4|, 1.469367938527859385e-39, PT ;  /* 0x001000000400780b */ /* 0x000fda0003f04200 */
[----:B--2---:R-:W-:Y:S05]  /*1720*/  @P0 BRA P1, `(.L_x_42) ;  /* 0x00000000001c0947 */ /* 0x004fea0000800000 */
[----:B------:R-:W-:Y:S01]  /*1730*/  IMAD.MOV.U32 R27, RZ, RZ, R14 ;  /* 0x000000ffff1b7224 */ /* 0x000fe200078e000e */
[----:B------:R-:W-:Y:S01]  /*1740*/  MOV R26, R15 ;  /* 0x0000000f001a7202 */ /* 0x000fe20000000f00 */
[----:B------:R-:W-:Y:S01]  /*1750*/  IMAD.MOV.U32 R14, RZ, RZ, R13 ;  /* 0x000000ffff0e7224 */ /* 0x000fe200078e000d */
[----:B------:R-:W-:-:S07]  /*1760*/  MOV R4, 0x1780 ;  /* 0x0000178000047802 */ /* 0x000fce0000000f00 */
[----:B0-----:R-:W-:Y:S05]  /*1770*/  CALL.REL.NOINC `($__internal_0_$__cuda_sm20_div_rn_f64_full) ;  /* 0x0000002c00987944 */ /* 0x001fea0003c00000 */
[----:B------:R-:W-:Y:S01]  /*1780*/  MOV R30, R12 ;  /* 0x0000000c001e7202 */ /* 0x000fe20000000f00 */
[----:B------:R-:W-:-:S07]  /*1790*/  IMAD.MOV.U32 R31, RZ, RZ, R13 ;  /* 0x000000ffff1f7224 */ /* 0x000fce00078e000d */
.L_x_42:
[----:B------:R-:W-:Y:S05]  /*17a0*/  BSYNC.RECONVERGENT B2 ;  /* 0x0000000000027941 */ /* 0x000fea0003800200 */
.L_x_41:
[----:B------:R-:W1:Y:S01]  /*17b0*/  MUFU.RSQ64H R23, R31 ;  /* 0x0000001f00177308 */ /* 0x000e620000001c00 */
[----:B------:R-:W-:Y:S01]  /*17c0*/  IADD3 R22, PT, PT, R31, -0x3500000, RZ ;  /* 0xfcb000001f167810 */ /* 0x000fe20007ffe0ff */
[----:B------:R-:W-:Y:S01]  /*17d0*/  IMAD.MOV.U32 R12, RZ, RZ, 0x0 ;  /* 0x00000000ff0c7424 */ /* 0x000fe200078e00ff */
[----:B------:R-:W-:Y:S01]  /*17e0*/  MOV R13, 0x3fd80000 ;  /* 0x3fd80000000d7802 */ /* 0x000fe20000000f00 */
[----:B------:R-:W-:Y:S01]  /*17f0*/  BSSY.RECONVERGENT B1, `(.L_x_43) ;  /* 0x0000019000017945 */ /* 0x000fe20003800200 */
[----:B------:R-:W-:Y:S02]  /*1800*/  ISETP.GE.U32.AND P0, PT, R22, 0x7ca00000, PT ;  /* 0x7ca000001600780c */ /* 0x000fe40003f06070 */
[----:B-1----:R-:W-:-:S08]  /*1810*/  DMUL R14, R22, R22 ;  /* 0x00000016160e7228 */ /* 0x002fd00000000000 */
[----:B------:R-:W-:-:S08]  /*1820*/  DFMA R14, -R14, R30, 1 ;  /* 0x3ff000000e0e742b */ /* 0x000fd0000000011e */
[----:B------:R-:W-:Y:S02]  /*1830*/  DFMA R12, R14, R12, 0.5 ;  /* 0x3fe000000e0c742b */ /* 0x000fe4000000000c */
[----:B------:R-:W-:-:S08]  /*1840*/  DMUL R14, R22, R14 ;  /* 0x0000000e160e7228 */ /* 0x000fd00000000000 */
[----:B------:R-:W-:-:S08]  /*1850*/  DFMA R14, R12, R14, R22 ;  /* 0x0000000e0c0e722b */ /* 0x000fd00000000016 */
[----:B------:R-:W-:Y:S02]  /*1860*/  DMUL R28, R14, R30 ;  /* 0x0000001e0e1c7228 */ /* 0x000fe40000000000 */
[----:B------:R-:W-:Y:S01]  /*1870*/  VIADD R27, R15, 0xfff00000 ;  /* 0xfff000000f1b7836 */ /* 0x000fe20000000000 */
[----:B------:R-:W-:-:S05]  /*1880*/  MOV R26, R14 ;  /* 0x0000000e001a7202 */ /* 0x000fca0000000f00 */
[----:B------:R-:W-:-:S08]  /*1890*/  DFMA R12, R28, -R28, R30 ;  /* 0x8000001c1c0c722b */ /* 0x000fd0000000001e */
[----:B------:R-:W-:Y:S01]  /*18a0*/  DFMA R24, R12, R26, R28 ;  /* 0x0000001a0c18722b */ /* 0x000fe2000000001c */
[----:B------:R-:W-:Y:S10]  /*18b0*/  @!P0 BRA `(.L_x_44) ;  /* 0x0000000000308947 */ /* 0x000ff40003800000 */
[----:B------:R-:W-:Y:S01]  /*18c0*/  IMAD.MOV.U32 R15, RZ, RZ, R14 ;  /* 0x000000ffff0f7224 */ /* 0x000fe200078e000e */
[----:B------:R-:W-:Y:S01]  /*18d0*/  MOV R14, R12 ;  /* 0x0000000c000e7202 */ /* 0x000fe20000000f00 */
[----:B------:R-:W-:Y:S01]  /*18e0*/  IMAD.MOV.U32 R23, RZ, RZ, R22 ;  /* 0x000000ffff177224 */ /* 0x000fe200078e0016 */
[----:B------:R-:W-:Y:S01]  /*18f0*/  MOV R25, R30 ;  /* 0x0000001e00197202 */ /* 0x000fe20000000f00 */
[----:B------:R-:W-:Y:S01]  /*1900*/  IMAD.MOV.U32 R24, RZ, RZ, R31 ;  /* 0x000000ffff187224 */ /* 0x000fe200078e001f */
[----:B------:R-:W-:Y:S01]  /*1910*/  MOV R4, R29 ;  /* 0x0000001d00047202 */ /* 0x000fe20000000f00 */
[----:B------:R-:W-:Y:S01]  /*1920*/  IMAD.MOV.U32 R12, RZ, RZ, R28 ;  /* 0x000000ffff0c7224 */ /* 0x000fe200078e001c */
[----:B------:R-:W-:Y:S02]  /*1930*/  MOV R22, R27 ;  /* 0x0000001b00167202 */ /* 0x000fe40000000f00 */
[----:B------:R-:W-:-:S07]  /*1940*/  MOV R16, 0x1960 ;  /* 0x0000196000107802 */ /* 0x000fce0000000f00 */
[----:B0-----:R-:W-:Y:S05]  /*1950*/  CALL.REL.NOINC `($__internal_1_$__cuda_sm20_dsqrt_rn_f64_mediumpath_v1) ;  /* 0x0000003000bc7944 */ /* 0x001fea0003c00000 */
[----:B------:R-:W-:Y:S01]  /*1960*/  IMAD.MOV.U32 R24, RZ, RZ, R12 ;  /* 0x000000ffff187224 */ /* 0x000fe200078e000c */
[----:B------:R-:W-:-:S07]  /*1970*/  MOV R25, R4 ;  /* 0x0000000400197202 */ /* 0x000fce0000000f00 */
.L_x_44:
[----:B------:R-:W-:Y:S05]  /*1980*/  BSYNC.RECONVERGENT B1 ;  /* 0x0000000000017941 */ /* 0x000fea0003800200 */
.L_x_43:
[----:B------:R-:W-:Y:S01]  /*1990*/  FMUL R15, R41, R41 ;  /* 0x00000029290f7220 */ /* 0x000fe20000400000 */
[----:B------:R-:W-:Y:S01]  /*19a0*/  DADD R42, R42, R24 ;  /* 0x000000002a2a7229 */ /* 0x000fe20000000018 */
[----:B------:R-:W-:Y:S01]  /*19b0*/  FFMA R4, R40, R40, R3 ;  /* 0x0000002828047223 */ /* 0x000fe20000000003 */
[----:B------:R-:W-:Y:S01]  /*19c0*/  BSSY.RECONVERGENT B4, `(.L_x_45) ;  /* 0x000000e000047945 */ /* 0x000fe20003800200 */
[----:B------:R-:W1:Y:S08]  /*19d0*/  MUFU.RCP R12, R15 ;  /* 0x0000000f000c7308 */ /* 0x000e700000001000 */
        /* <DEDUP_REMOVED lines=8> */
[----:B------:R-:W-:Y:S01]  /*1a60*/  IMAD.MOV.U32 R16, RZ, RZ, R15 ;  /* 0x000000ffff107224 */ /* 0x000fe200078e000f */
[----:B------:R-:W-:-:S07]  /*1a70*/  MOV R13, 0x1a90 ;  /* 0x00001a90000d7802 */ /* 0x000fce0000000f00 */
[----:B0-----:R-:W-:Y:S05]  /*1a80*/  CALL.REL.NOINC `($__internal_3_$__cuda_sm3x_div_rn_noftz_f32_slowpath) ;  /* 0x0000003400887944 */ /* 0x001fea0003c00000 */
[----:B------:R-:W-:-:S07]  /*1a90*/  MOV R3, R14 ;  /* 0x0000000e00037202 */ /* 0x000fce0000000f00 */
.L_x_46:
[----:B------:R-:W-:Y:S05]  /*1aa0*/  BSYNC.RECONVERGENT B4 ;  /* 0x0000000000047941 */ /* 0x000fea0003800200 */
.L_x_45:
        /* <DEDUP_REMOVED lines=10> */
.L_x_48:
[C---:B------:R-:W-:Y:S01]  /*1b50*/  FMUL.FTZ R46, R4.reuse, R3 ;  /* 0x00000003042e7220 */ /* 0x040fe20000410000 */
[----:B------:R-:W-:-:S03]  /*1b60*/  FMUL.FTZ R4, R4, 0.5 ;  /* 0x3f00000004047820 */ /* 0x000fc60000410000 */
[----:B------:R-:W-:-:S04]  /*1b70*/  FFMA R3, -R46, R46, R3 ;  /* 0x0000002e2e037223 */ /* 0x000fc80000000103 */
[----:B------:R-:W-:-:S07]  /*1b80*/  FFMA R46, R3, R4, R46 ;  /* 0x00000004032e7223 */ /* 0x000fce000000002e */
.L_x_49:
[----:B------:R-:W-:Y:S05]  /*1b90*/  BSYNC.RECONVERGENT B1 ;  /* 0x0000000000017941 */ /* 0x000fea0003800200 */
.L_x_47:
[----:B------:R-:W1:Y:S01]  /*1ba0*/  MUFU.RCP64H R23, R45 ;  /* 0x0000002d00177308 */ /* 0x000e620000001800 */
[----:B------:R-:W-:Y:S01]  /*1bb0*/  HFMA2 R22, -RZ, RZ, 0, 5.9604644775390625e-08 ;  /* 0x00000001ff167431 */ /* 0x000fe200000001ff */
[----:B------:R-:W-:Y:S01]  /*1bc0*/  UMOV UR4, 0x66666666 ;  /* 0x6666666600047882 */ /* 0x000fe20000000000 */
[----:B------:R-:W-:Y:S01]  /*1bd0*/  UMOV UR5, 0x3ff66666 ;  /* 0x3ff6666600057882 */ /* 0x000fe20000000000 */
[----:B------:R-:W-:Y:S04]  /*1be0*/  BSSY.RECONVERGENT B2, `(.L_x_50) ;  /* 0x0000018000027945 */ /* 0x000fe80003800200 */
[----:B------:R-:W2:Y:S08]  /*1bf0*/  F2F.F64.F32 R12, R38 ;  /* 0x00000026000c7310 */ /* 0x000eb00000201800 */
[----:B------:R-:W3:Y:S01]  /*1c00*/  F2F.F64.F32 R46, R46 ;  /* 0x0000002e002e7310 */ /* 0x000ee20000201800 */
[----:B-1----:R-:W-:-:S02]  /*1c10*/  DFMA R14, -R44, R22, 1 ;  /* 0x3ff000002c0e742b */ /* 0x002fc40000000116 */
[----:B--2---:R-:W-:-:S06]  /*1c20*/  DMUL R12, R12, UR4 ;  /* 0x000000040c0c7c28 */ /* 0x004fcc0008000000 */
[----:B------:R-:W-:-:S08]  /*1c30*/  DFMA R14, R14, R14, R14 ;  /* 0x0000000e0e0e722b */ /* 0x000fd0000000000e */
[----:B------:R-:W-:Y:S01]  /*1c40*/  DFMA R14, R22, R14, R22 ;  /* 0x0000000e160e722b */ /* 0x000fe20000000016 */
[----:B------:R-:W-:-:S07]  /*1c50*/  FSETP.GEU.AND P1, PT, |R13|, 6.5827683646048100446e-37, PT ;  /* 0x036000000d00780b */ /* 0x000fce0003f2e200 */
[----:B------:R-:W-:-:S08]  /*1c60*/  DFMA R22, -R44, R14, 1 ;  /* 0x3ff000002c16742b */ /* 0x000fd0000000010e */
[----:B------:R-:W-:-:S08]  /*1c70*/  DFMA R22, R14, R22, R14 ;  /* 0x000000160e16722b */ /* 0x000fd0000000000e */
[----:B------:R-:W-:-:S08]  /*1c80*/  DMUL R14, R22, R12 ;  /* 0x0000000c160e7228 */ /* 0x000fd00000000000 */
[----:B------:R-:W-:-:S08]  /*1c90*/  DFMA R30, -R44, R14, R12 ;  /* 0x0000000e2c1e722b */ /* 0x000fd0000000010c */
[----:B------:R-:W-:-:S10]  /*1ca0*/  DFMA R30, R22, R30, R14 ;  /* 0x0000001e161e722b */ /* 0x000fd4000000000e */
[----:B------:R-:W-:-:S05]  /*1cb0*/  FFMA R3, RZ, R45, R31 ;  /* 0x0000002dff037223 */ /* 0x000fca000000001f */
[----:B------:R-:W-:-:S13]  /*1cc0*/  FSETP.GT.AND P0, PT, |R3|, 1.469367938527859385e-39, PT ;  /* 0x001000000300780b */ /* 0x000fda0003f04200 */
[----:B---3--:R-:W-:Y:S05]  /*1cd0*/  @P0 BRA P1, `(.L_x_51) ;  /* 0x0000000000200947 */ /* 0x008fea0000800000 */
        /* <DEDUP_REMOVED lines=8> */
.L_x_51:
[----:B------:R-:W-:Y:S05]  /*1d60*/  BSYNC.RECONVERGENT B2 ;  /* 0x0000000000027941 */ /* 0x000fea0003800200 */
.L_x_50:
[----:B------:R-:W1:Y:S01]  /*1d70*/  MUFU.RSQ64H R23, R31 ;  /* 0x0000001f00177308 */ /* 0x000e620000001c00 */
[----:B------:R-:W-:Y:S01]  /*1d80*/  VIADD R22, R31, 0xfcb00000 ;  /* 0xfcb000001f167836 */ /* 0x000fe20000000000 */
[----:B------:R-:W-:Y:S01]  /*1d90*/  MOV R12, 0x0 ;  /* 0x00000000000c7802 */ /* 0x000fe20000000f00 */
[----:B------:R-:W-:Y:S01]  /*1da0*/  IMAD.MOV.U32 R13, RZ, RZ, 0x3fd80000 ;  /* 0x3fd80000ff0d7424 */ /* 0x000fe200078e00ff */
[----:B------:R-:W-:Y:S02]  /*1db0*/  BSSY.RECONVERGENT B1, `(.L_x_52) ;  /* 0x0000019000017945 */ /* 0x000fe40003800200 */
[----:B------:R-:W-:Y:S01]  /*1dc0*/  ISETP.GE.U32.AND P0, PT, R22, 0x7ca00000, PT ;  /* 0x7ca000001600780c */ /* 0x000fe20003f06070 */
[----:B-1----:R-:W-:-:S08]  /*1dd0*/  DMUL R14, R22, R22 ;  /* 0x00000016160e7228 */ /* 0x002fd00000000000 */
[----:B------:R-:W-:-:S08]  /*1de0*/  DFMA R14, -R14, R30, 1 ;  /* 0x3ff000000e0e742b */ /* 0x000fd0000000011e */
[----:B------:R-:W-:Y:S02]  /*1df0*/  DFMA R12, R14, R12, 0.5 ;  /* 0x3fe000000e0c742b */ /* 0x000fe4000000000c */
[----:B------:R-:W-:-:S08]  /*1e00*/  DMUL R14, R22, R14 ;  /* 0x0000000e160e7228 */ /* 0x000fd00000000000 */
[----:B------:R-:W-:-:S08]  /*1e10*/  DFMA R14, R12, R14, R22 ;  /* 0x0000000e0c0e722b */ /* 0x000fd00000000016 */
[----:B------:R-:W-:Y:S02]  /*1e20*/  DMUL R28, R14, R30 ;  /* 0x0000001e0e1c7228 */ /* 0x000fe40000000000 */
[----:B------:R-:W-:Y:S01]  /*1e30*/  IADD3 R27, PT, PT, R15, -0x100000, RZ ;  /* 0xfff000000f1b7810 */ /* 0x000fe20007ffe0ff */
[----:B------:R-:W-:-:S05]  /*1e40*/  IMAD.MOV.U32 R26, RZ, RZ, R14 ;  /* 0x000000ffff1a7224 */ /* 0x000fca00078e000e */
[----:B------:R-:W-:-:S08]  /*1e50*/  DFMA R12, R28, -R28, R30 ;  /* 0x8000001c1c0c722b */ /* 0x000fd0000000001e */
[----:B------:R-:W-:Y:S01]  /*1e60*/  DFMA R24, R12, R26, R28 ;  /* 0x0000001a0c18722b */ /* 0x000fe2000000001c */
[----:B------:R-:W-:Y:S10]  /*1e70*/  @!P0 BRA `(.L_x_53) ;  /* 0x0000000000308947 */ /* 0x000ff40003800000 */
[----:B------:R-:W-:Y:S01]  /*1e80*/  MOV R15, R14 ;  /* 0x0000000e000f7202 */ /* 0x000fe20000000f00 */
[----:B------:R-:W-:Y:S01]  /*1e90*/  IMAD.MOV.U32 R14, RZ, RZ, R12 ;  /* 0x000000ffff0e7224 */ /* 0x000fe200078e000c */
[----:B------:R-:W-:Y:S01]  /*1ea0*/  MOV R23, R22 ;  /* 0x0000001600177202 */ /* 0x000fe20000000f00 */
[----:B------:R-:W-:Y:S01]  /*1eb0*/  IMAD.MOV.U32 R25, RZ, RZ, R30 ;  /* 0x000000ffff197224 */ /* 0x000fe200078e001e */
[----:B------:R-:W-:Y:S01]  /*1ec0*/  MOV R24, R31 ;  /* 0x0000001f00187202 */ /* 0x000fe20000000f00 */
[----:B------:R-:W-:Y:S01]  /*1ed0*/  IMAD.MOV.U32 R4, RZ, RZ, R29 ;  /* 0x000000ffff047224 */ /* 0x000fe200078e001d */
[----:B------:R-:W-:Y:S01]  /*1ee0*/  MOV R12, R28 ;  /* 0x0000001c000c7202 */ /* 0x000fe20000000f00 */
[----:B------:R-:W-:Y:S01]  /*1ef0*/  IMAD.MOV.U32 R22, RZ, RZ, R27 ;  /* 0x000000ffff167224 */ /* 0x000fe200078e001b */
[----:B------:R-:W-:-:S07]  /*1f00*/  MOV R16, 0x1f20 ;  /* 0x00001f2000107802 */ /* 0x000fce0000000f00 */
[----:B0-----:R-:W-:Y:S05]  /*1f10*/  CALL.REL.NOINC `($__internal_1_$__cuda_sm20_dsqrt_rn_f64_mediumpath_v1) ;  /* 0x0000002c004c7944 */ /* 0x001fea0003c00000 */
[----:B------:R-:W-:Y:S01]  /*1f20*/  MOV R24, R12 ;  /* 0x0000000c00187202 */ /* 0x000fe20000000f00 */
[----:B------:R-:W-:-:S07]  /*1f30*/  IMAD.MOV.U32 R25, RZ, RZ, R4 ;  /* 0x000000ffff197224 */ /* 0x000fce00078e0004 */
.L_x_53:
[----:B------:R-:W-:Y:S05]  /*1f40*/  BSYNC.RECONVERGENT B1 ;  /* 0x0000000000017941 */ /* 0x000fea0003800200 */
.L_x_52:
[----:B------:R-:W-:Y:S01]  /*1f50*/  DADD R46, R46, R24 ;  /* 0x000000002e2e7229 */ /* 0x000fe20000000018 */
[----:B------:R-:W-:Y:S01]  /*1f60*/  F2F.F64.F32 R12, R39 ;  /* 0x00000027000c7310 */ /* 0x000fe20000201800 */
[----:B------:R-:W-:Y:S01]  /*1f70*/  FADD R41, R7, -R41 ;  /* 0x8000002907297221 */ /* 0x000fe20000000000 */
[C-C-:B------:R-:W-:Y:S01]  /*1f80*/  FADD R22, R0.reuse, R37.reuse ;  /* 0x0000002500167221 */ /* 0x140fe20000000000 */
[----:B------:R-:W-:Y:S01]  /*1f90*/  FADD R37, R0, -R37 ;  /* 0x8000002500257221 */ /* 0x000fe20000000000 */
[----:B------:R-:W-:Y:S01]  /*1fa0*/  FADD R36, R8, -R36 ;  /* 0x8000002408247221 */ /* 0x000fe20000000000 */
[----:B------:R-:W-:Y:S01]  /*1fb0*/  FADD R35, R9, R35 ;  /* 0x0000002309237221 */ /* 0x000fe20000000000 */
[----:B------:R-:W-:Y:S02]  /*1fc0*/  FFMA R4, R20, R21, R11 ;  /* 0x0000001514047223 */ /* 0x000fe4000000000b */
[----:B------:R-:W-:Y:S08]  /*1fd0*/  F2F.F64.F32 R24, R41 ;  /* 0x0000002900187310 */ /* 0x000ff00000201800 */
[----:B------:R-:W1:Y:S08]  /*1fe0*/  F2F.F32.F64 R47, R46 ;  /* 0x0000002e002f7310 */ /* 0x000e700000301000 */
[----:B------:R-:W-:Y:S01]  /*1ff0*/  F2F.F64.F32 R22, R22 ;  /* 0x0000001600167310 */ /* 0x000fe20000201800 */
[----:B-1----:R-:W-:-:S07]  /*2000*/  FMNMX R42, R42, R47, !PT ;  /* 0x0000002f2a2a7209 */ /* 0x002fce0007800000 */
[----:B------:R-:W-:Y:S08]  /*2010*/  F2F.F64.F32 R28, R36 ;  /* 0x00000024001c7310 */ /* 0x000ff00000201800 */
[----:B------:R-:W1:Y:S08]  /*2020*/  F2F.F64.F32 R14, R42 ;  /* 0x0000002a000e7310 */ /* 0x000e700000201800 */
[----:B------:R-:W2:Y:S01]  /*2030*/  F2F.F64.F32 R20, R4 ;  /* 0x0000000400147310 */ /* 0x000ea20000201800 */
[----:B-1----:R-:W-:-:S08]  /*2040*/  DMUL R14, R14, 0.5 ;  /* 0x3fe000000e0e7828 */ /* 0x002fd00000000000 */
[----:B------:R-:W-:Y:S01]  /*2050*/  DMUL R12, R14, R12 ;  /* 0x0000000c0e0c7228 */ /* 0x000fe20000000000 */
[----:B------:R-:W-:-:S07]  /*2060*/  FADD R14, R2, -R40 ;  /* 0x80000028020e7221 */ /* 0x000fce0000000000 */
[C---:B------:R-:W-:Y:S01]  /*2070*/  DMUL R26, R12.reuse, R24 ;  /* 0x000000180c1a7228 */ /* 0x040fe20000000000 */
[----:B------:R-:W1:Y:S01]  /*2080*/  F2F.F64.F32 R14, R14 ;  /* 0x0000000e000e7310 */ /* 0x000e620000201800 */
[----:B------:R-:W-:Y:S01]  /*2090*/  FADD R24, R10, R17 ;  /* 0x000000110a187221 */ /* 0x000fe20000000000 */
[----:B------:R-:W-:-:S05]  /*20a0*/  DMUL R28, R12, R28 ;  /* 0x0000001c0c1c7228 */ /* 0x000fca0000000000 */
[----:B------:R-:W-:Y:S01]  /*20b0*/  DFMA R16, R22, 0.5, -R26 ;  /* 0x3fe000001610782b */ /* 0x000fe2000000081a */
[----:B------:R-:W3:Y:S02]  /*20c0*/  F2F.F64.F32 R24, R24 ;  /* 0x0000001800187310 */ /* 0x000ee40000201800 */
[----:B--2---:R-:W-:Y:S02]  /*20d0*/  DFMA R20, R20, 0.5, -R28 ;  /* 0x3fe000001414782b */ /* 0x004fe4000000081c */
[----:B-1----:R-:W-:-:S04]  /*20e0*/  DMUL R14, R12, R14 ;  /* 0x0000000e0c0e7228 */ /* 0x002fc80000000000 */
[----:B------:R-:W1:Y:S04]  /*20f0*/  F2F.F64.F32 R26, R37 ;  /* 0x00000025001a7310 */ /* 0x000e680000201800 */
[----:B---3--:R-:W-:-:S04]  /*2100*/  DFMA R14, R24, 0.5, -R14 ;  /* 0x3fe00000180e782b */ /* 0x008fc8000000080e */
[----:B------:R-:W2:Y:S01]  /*2110*/  F2F.F64.F32 R22, R35 ;  /* 0x0000002300167310 */ /* 0x000ea20000201800 */
[----:B-1----:R-:W-:-:S07]  /*2120*/  DMUL R26, R12, R26 ;  /* 0x0000001a0c1a7228 */ /* 0x002fce0000000000 */
[----:B------:R1:W3:Y:S01]  /*2130*/  F2F.F32.F64 R17, R16 ;  /* 0x0000001000117310 */ /* 0x0002e20000301000 */
[----:B--2---:R-:W-:-:S07]  /*2140*/  DFMA R22, R22, 0.5, -R26 ;  /* 0x3fe000001616782b */ /* 0x004fce000000081a */
[----:B------:R1:W2:Y:S08]  /*2150*/  F2F.F32.F64 R3, R14 ;  /* 0x0000000e00037310 */ /* 0x0002b00000301000 */
[----:B------:R1:W4:Y:S08]  /*2160*/  F2F.F32.F64 R9, R22 ;  /* 0x0000001600097310 */ /* 0x0003300000301000 */
[----:B--23--:R1:W0:Y:S02]  /*2170*/  F2F.F32.F64 R11, R20 ;  /* 0x00000014000b7310 */ /* 0x00c2240000301000 */
.L_x_25:
[----:B------:R-:W-:Y:S05]  /*2180*/  BSYNC.RECONVERGENT B3 ;  /* 0x0000000000037941 */ /* 0x000fea0003800200 */
.L_x_19:
[----:B------:R-:W-:Y:S05]  /*2190*/  WARPSYNC.ALL ;  /* 0x0000000000007948 */ /* 0x000fea0003800000 */
[----:B------:R-:W2:Y:S01]  /*21a0*/  MUFU.RCP R4, R7 ;  /* 0x0000000700047308 */ /* 0x000ea20000001000 */
[----:B-1----:R-:W-:Y:S01]  /*21b0*/  FMUL R14, R2, R2 ;  /* 0x00000002020e7220 */ /* 0x002fe20000400000 */
[----:B------:R-:W-:Y:S01]  /*21c0*/  BSSY.RECONVERGENT B3, `(.L_x_54) ;  /* 0x000000e000037945 */ /* 0x000fe20003800200 */
[----:B------:R-:W-:-:S05]  /*21d0*/  ISETP.NE.AND P2, PT, R6, 0x7, PT ;  /* 0x000000070600780c */ /* 0x000fca0003f45270 */
[----:B------:R-:W1:Y:S01]  /*21e0*/  FCHK P0, R14, R7 ;  /* 0x000000070e007302 */ /* 0x000e620000000000 */
[----:B--2---:R-:W-:-:S04]  /*21f0*/  FFMA R13, -R7, R4, 1 ;  /* 0x3f800000070d7423 */ /* 0x004fc80000000104 */
[----:B------:R-:W-:-:S04]  /*2200*/  FFMA R4, R4, R13, R4 ;  /* 0x0000000d04047223 */ /* 0x000fc80000000004 */
[----:B------:R-:W-:-:S04]  /*2210*/  FFMA R12, R4, R14, RZ ;  /* 0x0000000e040c7223 */ /* 0x000fc800000000ff */
[----:B------:R-:W-:-:S04]  /*2220*/  FFMA R13, -R7, R12, R14 ;  /* 0x0000000c070d7223 */ /* 0x000fc8000000010e */
[----:B------:R-:W-:Y:S01]  /*2230*/  FFMA R13, R4, R13, R12 ;  /* 0x0000000d040d7223 */ /* 0x000fe2000000000c */
[----:B-1----:R-:W-:Y:S06]  /*2240*/  @!P0 BRA `(.L_x_55) ;  /* 0x0000000000148947 */ /* 0x002fec0003800000 */
[----:B------:R-:W-:Y:S01]  /*2250*/  MOV R4, R14 ;  /* 0x0000000e00047202 */ /* 0x000fe20000000f00 */
[----:B------:R-:W-:Y:S01]  /*2260*/  IMAD.MOV.U32 R16, RZ, RZ, R7 ;  /* 0x000000ffff107224 */ /* 0x000fe200078e0007 */
[----:B------:R-:W-:-:S07]  /*2270*/  MOV R13, 0x2290 ;  /* 0x00002290000d7802 */ /* 0x000fce0000000f00 */
[----:B0---4-:R-:W-:Y:S05]  /*2280*/  CALL.REL.NOINC `($__internal_3_$__cuda_sm3x_div_rn_noftz_f32_slowpath) ;  /* 0x0000002c00887944 */ /* 0x011fea0003c00000 */
[----:B------:R-:W-:-:S07]  /*2290*/  MOV R13, R14 ;  /* 0x0000000e000d7202 */ /* 0x000fce0000000f00 */
.L_x_55:
[----:B------:R-:W-:Y:S05]  /*22a0*/  BSYNC.RECONVERGENT B3 ;  /* 0x0000000000037941 */ /* 0x000fea0003800200 */
.L_x_54:
[----:B------:R-:W1:Y:S01]  /*22b0*/  MUFU.RCP R4, R7 ;  /* 0x0000000700047308 */ /* 0x000e620000001000 */
[----:B------:R-:W-:Y:S01]  /*22c0*/  BSSY.RECONVERGENT B3, `(.L_x_56) ;  /* 0x000000e000037945 */ /* 0x000fe20003800200 */
[----:B------:R-:W-:-:S06]  /*22d0*/  FADD R20, R34, R13 ;  /* 0x0000000d22147221 */ /* 0x000fcc0000000000 */
[----:B------:R-:W2:Y:S01]  /*22e0*/  FCHK P0, R2, R7 ;  /* 0x0000000702007302 */ /* 0x000ea20000000000 */
[----:B-1----:R-:W-:-:S04]  /*22f0*/  FFMA R15, -R7, R4, 1 ;  /* 0x3f800000070f7423 */ /* 0x002fc80000000104 */
[----:B------:R-:W-:-:S04]  /*2300*/  FFMA R21, R4, R15, R4 ;  /* 0x0000000f04157223 */ /* 0x000fc80000000004 */
[----:B------:R-:W-:-:S04]  /*2310*/  FFMA R4, R2, R21, RZ ;  /* 0x0000001502047223 */ /* 0x000fc800000000ff */
[----:B------:R-:W-:-:S04]  /*2320*/  FFMA R15, -R7, R4, R2 ;  /* 0x00000004070f7223 */ /* 0x000fc80000000102 */
[----:B------:R-:W-:Y:S01]  /*2330*/  FFMA R4, R21, R15, R4 ;  /* 0x0000000f15047223 */ /* 0x000fe20000000004 */
[----:B--2---:R-:W-:Y:S06]  /*2340*/  @!P0 BRA `(.L_x_57) ;  /* 0x0000000000148947 */ /* 0x004fec0003800000 */
[----:B------:R-:W-:Y:S01]  /*2350*/  IMAD.MOV.U32 R4, RZ, RZ, R2 ;  /* 0x000000ffff047224 */ /* 0x000fe200078e0002 */
[----:B------:R-:W-:Y:S02]  /*2360*/  MOV R16, R7 ;  /* 0x0000000700107202 */ /* 0x000fe40000000f00 */
[----:B------:R-:W-:-:S07]  /*2370*/  MOV R13, 0x2390 ;  /* 0x00002390000d7802 */ /* 0x000fce0000000f00 */
[----:B0---4-:R-:W-:Y:S05]  /*2380*/  CALL.REL.NOINC `($__internal_3_$__cuda_sm3x_div_rn_noftz_f32_slowpath) ;  /* 0x0000002c00487944 */ /* 0x011fea0003c00000 */
[----:B------:R-:W-:-:S07]  /*2390*/  IMAD.MOV.U32 R4, RZ, RZ, R14 ;  /* 0x000000ffff047224 */ /* 0x000fce00078e000e */
.L_x_57:
[----:B------:R-:W-:Y:S05]  /*23a0*/  BSYNC.RECONVERGENT B3 ;  /* 0x0000000000037941 */ /* 0x000fea0003800200 */
.L_x_56:
[----:B------:R-:W-:Y:S01]  /*23b0*/  FADD R21, R8, R34 ;  /* 0x0000002208157221 */ /* 0x000fe20000000000 */
[----:B------:R-:W-:Y:S04]  /*23c0*/  BSSY.RECONVERGENT B4, `(.L_x_58) ;  /* 0x000017d000047945 */ /* 0x000fe80003800200 */
[----:B------:R-:W-:Y:S01]  /*23d0*/  BSSY.RELIABLE B3, `(.L_x_59) ;  /* 0x0000032000037945 */ /* 0x000fe20003800100 */
[----:B------:R-:W-:-:S03]  /*23e0*/  FMUL R21, R21, R4 ;  /* 0x0000000415157220 */ /* 0x000fc60000400000 */
        /* <DEDUP_REMOVED lines=11> */
.L_x_60:
        /* <DEDUP_REMOVED lines=12> */
.L_x_62:
        /* <DEDUP_REMOVED lines=12> */
.L_x_63:
[----:B------:R-:W-:Y:S02]  /*2620*/  ISETP.NE.AND P0, PT, R5, 0x7, PT ;  /* 0x000000070500780c */ /* 0x000fe40003f05270 */
        /* <DEDUP_REMOVED lines=12> */
.L_x_61:
[----:B------:R-:W-:Y:S05]  /*26f0*/  BSYNC.RELIABLE B3 ;  /* 0x0000000000037941 */ /* 0x000fea0003800100 */
.L_x_59:
[----:B-1-3-5:R-:W1:Y:S01]  /*2700*/  F2F.F64.F32 R32, R37 ;  /* 0x0000002500207310 */ /* 0x02ae620000201800 */
[----:B------:R-:W-:Y:S01]  /*2710*/  IMAD.MOV.U32 R14, RZ, RZ, 0x1 ;  /* 0x00000001ff0e7424 */ /* 0x000fe200078e00ff */
[----:B------:R-:W-:Y:S01]  /*2720*/  UMOV UR4, 0x9999999a ;  /* 0x9999999a00047882 */ /* 0x000fe20000000000 */
[----:B------:R-:W-:Y:S01]  /*2730*/  UMOV UR5, 0x3fc99999 ;  /* 0x3fc9999900057882 */ /* 0x000fe20000000000 */
[----:B------:R-:W-:Y:S04]  /*2740*/  BSSY.RECONVERGENT B2, `(.L_x_65) ;  /* 0x000001a000027945 */ /* 0x000fe80003800200 */
[----:B------:R-:W2:Y:S08]  /*2750*/  F2F.F64.F32 R12, R38 ;  /* 0x00000026000c7310 */ /* 0x000eb00000201800 */
[----:B-1----:R-:W1:Y:S08]  /*2760*/  MUFU.RCP64H R15, R33 ;  /* 0x00000021000f7308 */ /* 0x002e700000001800 */
[----:B------:R3:W0:Y:S01]  /*2770*/  F2F.F64.F32 R42, R40 ;  /* 0x00000028002a7310 */ /* 0x0006220000201800 */
[----:B-1----:R-:W-:-:S08]  /*2780*/  DFMA R22, -R32, R14, 1 ;  /* 0x3ff000002016742b */ /* 0x002fd0000000010e */
[----:B------:R-:W-:-:S08]  /*2790*/  DFMA R22, R22, R22, R22 ;  /* 0x000000161616722b */ /* 0x000fd00000000016 */
[----:B------:R-:W-:Y:S02]  /*27a0*/  DFMA R22, R14, R22, R14 ;  /* 0x000000160e16722b */ /* 0x000fe4000000000e */
[----:B--2---:R-:W-:-:S06]  /*27b0*/  DMUL R14, R12, UR4 ;  /* 0x000000040c0e7c28 */ /* 0x004fcc0008000000 */
        /* <DEDUP_REMOVED lines=9> */
[----:B0--3--:R-:W-:Y:S05]  /*2850*/  @P0 BRA P1, `(.L_x_66) ;  /* 0x0000000000200947 */ /* 0x009fea0000800000 */
[----:B------:R-:W-:Y:S01]  /*2860*/  MOV R27, R12 ;  /* 0x0000000c001b7202 */ /* 0x000fe20000000f00 */
[----:B------:R-:W-:Y:S01]  /*2870*/  IMAD.MOV.U32 R26, RZ, RZ, R13 ;  /* 0x000000ffff1a7224 */ /* 0x000fe200078e000d */
[----:B------:R-:W-:Y:S01]  /*2880*/  MOV R12, R32 ;  /* 0x00000020000c7202 */ /* 0x000fe20000000f00 */
[----:B------:R-:W-:Y:S01]  /*2890*/  IMAD.MOV.U32 R14, RZ, RZ, R33 ;  /* 0x000000ffff0e7224 */ /* 0x000fe200078e0021 */
[----:B------:R-:W-:-:S07]  /*28a0*/  MOV R4, 0x28c0 ;  /* 0x000028c000047802 */ /* 0x000fce0000000f00 */
[----:B----4-:R-:W-:Y:S05]  /*28b0*/  CALL.REL.NOINC `($__internal_0_$__cuda_sm20_div_rn_f64_full) ;  /* 0x0000001c00487944 */ /* 0x010fea0003c00000 */
[----:B------:R-:W-:Y:S01]  /*28c0*/  MOV R26, R12 ;  /* 0x0000000c001a7202 */ /* 0x000fe20000000f00 */
[----:B------:R-:W-:-:S07]  /*28d0*/  IMAD.MOV.U32 R27, RZ, RZ, R13 ;  /* 0x000000ffff1b7224 */ /* 0x000fce00078e000d */
.L_x_66:
[----:B------:R-:W-:Y:S05]  /*28e0*/  BSYNC.RECONVERGENT B2 ;  /* 0x0000000000027941 */ /* 0x000fea0003800200 */
.L_x_65:
[----:B------:R-:W0:Y:S01]  /*28f0*/  MUFU.RCP64H R15, R33 ;  /* 0x00000021000f7308 */ /* 0x000e220000001800 */
[----:B------:R-:W-:Y:S01]  /*2900*/  HFMA2 R14, -RZ, RZ, 0, 5.9604644775390625e-08 ;  /* 0x00000001ff0e7431 */ /* 0x000fe200000001ff */
[----:B------:R-:W-:Y:S01]  /*2910*/  UMOV UR4, 0x9999999a ;  /* 0x9999999a00047882 */ /* 0x000fe20000000000 */
[----:B------:R-:W-:Y:S01]  /*2920*/  UMOV UR5, 0x3fc99999 ;  /* 0x3fc9999900057882 */ /* 0x000fe20000000000 */
[----:B------:R-:W-:Y:S04]  /*2930*/  BSSY.RECONVERGENT B2, `(.L_x_67) ;  /* 0x000001a000027945 */ /* 0x000fe80003800200 */
[----:B------:R-:W1:Y:S01]  /*2940*/  F2F.F64.F32 R24, R39 ;  /* 0x0000002700187310 */ /* 0x000e620000201800 */
[----:B0-----:R-:W-:-:S08]  /*2950*/  DFMA R12, -R32, R14, 1 ;  /* 0x3ff00000200c742b */ /* 0x001fd0000000010e */
[----:B------:R-:W-:-:S08]  /*2960*/  DFMA R12, R12, R12, R12 ;  /* 0x0000000c0c0c722b */ /* 0x000fd0000000000c */
[----:B------:R-:W-:Y:S02]  /*2970*/  DFMA R14, R14, R12, R14 ;  /* 0x0000000c0e0e722b */ /* 0x000fe4000000000e */
[----:B-1----:R-:W-:Y:S01]  /*2980*/  DMUL R12, R24, UR4 ;  /* 0x00000004180c7c28 */ /* 0x002fe20008000000 */
        /* <DEDUP_REMOVED lines=17> */
[----:B----4-:R-:W-:Y:S05]  /*2aa0*/  CALL.REL.NOINC `($__internal_0_$__cuda_sm20_div_rn_f64_full) ;  /* 0x0000001800cc7944 */ /* 0x010fea0003c00000 */
[----:B------:R-:W-:Y:S01]  /*2ab0*/  IMAD.MOV.U32 R14, RZ, RZ, R12 ;  /* 0x000000ffff0e7224 */ /* 0x000fe200078e000c */
[----:B------:R-:W-:-:S07]  /*2ac0*/  MOV R15, R13 ;  /* 0x0000000d000f7202 */ /* 0x000fce0000000f00 */
.L_x_68:
[----:B------:R-:W-:Y:S05]  /*2ad0*/  BSYNC.RECONVERGENT B2 ;  /* 0x0000000000027941 */ /* 0x000fea0003800200 */
.L_x_67:
[----:B------:R-:W0:Y:S01]  /*2ae0*/  MUFU.RCP R12, R37 ;  /* 0x00000025000c7308 */ /* 0x000e220000001000 */
[----:B------:R-:W-:Y:S01]  /*2af0*/  FMUL R4, R39, R38 ;  /* 0x0000002627047220 */ /* 0x000fe20000400000 */
[----:B------:R-:W-:Y:S01]  /*2b00*/  DADD R14, R42, -R14 ;  /* 0x000000002a0e7229 */ /* 0x000fe2000000080e */
[----:B------:R-:W-:Y:S05]  /*2b10*/  BSSY.RECONVERGENT B5, `(.L_x_69) ;  /* 0x000000d000057945 */ /* 0x000fea0003800200 */
[----:B------:R-:W1:Y:S08]  /*2b20*/  FCHK P0, R4, R37 ;  /* 0x0000002504007302 */ /* 0x000e700000000000 */
[----:B------:R2:W3:Y:S01]  /*2b30*/  F2F.F32.F64 R41, R14 ;  /* 0x0000000e00297310 */ /* 0x0004e20000301000 */
[----:B0-----:R-:W-:-:S04]  /*2b40*/  FFMA R13, R12, -R37, 1 ;  /* 0x3f8000000c0d7423 */ /* 0x001fc80000000825 */
[----:B------:R-:W-:-:S04]  /*2b50*/  FFMA R13, R12, R13, R12 ;  /* 0x0000000d0c0d7223 */ /* 0x000fc8000000000c */
[----:B------:R-:W-:-:S04]  /*2b60*/  FFMA R42, R4, R13, RZ ;  /* 0x0000000d042a7223 */ /* 0x000fc800000000ff */
[----:B------:R-:W-:-:S04]  /*2b70*/  FFMA R12, R42, -R37, R4 ;  /* 0x800000252a0c7223 */ /* 0x000fc80000000004 */
[----:B------:R-:W-:Y:S01]  /*2b80*/  FFMA R42, R13, R12, R42 ;  /* 0x0000000c0d2a7223 */ /* 0x000fe2000000002a */
[----:B-123--:R-:W-:Y:S06]  /*2b90*/  @!P0 BRA `(.L_x_70) ;  /* 0x0000000000108947 */ /* 0x00efec0003800000 */
[----:B------:R-:W-:Y:S01]  /*2ba0*/  IMAD.MOV.U32 R16, RZ, RZ, R37 ;  /* 0x000000ffff107224 */ /* 0x000fe200078e0025 */
[----:B------:R-:W-:-:S07]  /*2bb0*/  MOV R13, 0x2bd0 ;  /* 0x00002bd0000d7802 */ /* 0x000fce0000000f00 */
[----:B----4-:R-:W-:Y:S05]  /*2bc0*/  CALL.REL.NOINC `($__internal_3_$__cuda_sm3x_div_rn_noftz_f32_slowpath) ;  /* 0x0000002400387944 */ /* 0x010fea0003c00000 */
[----:B------:R-:W-:-:S07]  /*2bd0*/  MOV R42, R14 ;  /* 0x0000000e002a7202 */ /* 0x000fce0000000f00 */
.L_x_70:
[----:B------:R-:W-:Y:S05]  /*2be0*/  BSYNC.RECONVERGENT B5 ;  /* 0x0000000000057941 */ /* 0x000fea0003800200 */
.L_x_69:
[----:B------:R-:W0:Y:S01]  /*2bf0*/  MUFU.RCP R4, R37 ;  /* 0x0000002500047308 */ /* 0x000e220000001000 */
[----:B------:R-:W-:Y:S01]  /*2c00*/  FMUL R43, R39, R39 ;  /* 0x00000027272b7220 */ /* 0x000fe20000400000 */
[----:B------:R-:W-:Y:S06]  /*2c10*/  BSSY.RECONVERGENT B5, `(.L_x_71) ;  /* 0x000000d000057945 */ /* 0x000fec0003800200 */
[----:B------:R-:W1:Y:S01]  /*2c20*/  FCHK P0, R43, R37 ;  /* 0x000000252b007302 */ /* 0x000e620000000000 */
[----:B0-----:R-:W-:-:S04]  /*2c30*/  FFMA R13, R4, -R37, 1 ;  /* 0x3f800000040d7423 */ /* 0x001fc80000000825 */
[----:B------:R-:W-:-:S04]  /*2c40*/  FFMA R4, R4, R13, R4 ;  /* 0x0000000d04047223 */ /* 0x000fc80000000004 */
[----:B------:R-:W-:-:S04]  /*2c50*/  FFMA R12, R4, R43, RZ ;  /* 0x0000002b040c7223 */ /* 0x000fc800000000ff */
[----:B------:R-:W-:-:S04]  /*2c60*/  FFMA R13, R12, -R37, R43 ;  /* 0x800000250c0d7223 */ /* 0x000fc8000000002b */
[----:B------:R-:W-:Y:S01]  /*2c70*/  FFMA R44, R4, R13, R12 ;  /* 0x0000000d042c7223 */ /* 0x000fe2000000000c */
[----:B-1----:R-:W-:Y:S06]  /*2c80*/  @!P0 BRA `(.L_x_72) ;  /* 0x0000000000148947 */ /* 0x002fec0003800000 */
[----:B------:R-:W-:Y:S01]  /*2c90*/  IMAD.MOV.U32 R4, RZ, RZ, R43 ;  /* 0x000000ffff047224 */ /* 0x000fe200078e002b */
[----:B------:R-:W-:Y:S02]  /*2ca0*/  MOV R16, R37 ;  /* 0x0000002500107202 */ /* 0x000fe40000000f00 */
[----:B------:R-:W-:-:S07]  /*2cb0*/  MOV R13, 0x2cd0 ;  /* 0x00002cd0000d7802 */ /* 0x000fce0000000f00 */
[----:B----4-:R-:W-:Y:S05]  /*2cc0*/  CALL.REL.NOINC `($__internal_3_$__cuda_sm3x_div_rn_noftz_f32_slowpath) ;  /* 0x0000002000f87944 */ /* 0x010fea0003c00000 */
[----:B------:R-:W-:-:S07]  /*2cd0*/  IMAD.MOV.U32 R44, RZ, RZ, R14 ;  /* 0x000000ffff2c7224 */ /* 0x000fce00078e000e */
.L_x_72:
[----:B------:R-:W-:Y:S05]  /*2ce0*/  BSYNC.RECONVERGENT B5 ;  /* 0x0000000000057941 */ /* 0x000fea0003800200 */
.L_x_71:
[----:B------:R-:W0:Y:S01]  /*2cf0*/  MUFU.RCP R4, R37 ;  /* 0x0000002500047308 */ /* 0x000e220000001000 */
[----:B------:R-:W-:Y:S01]  /*2d00*/  BSSY.RECONVERGENT B5, `(.L_x_73) ;  /* 0x000000e000057945 */ /* 0x000fe20003800200 */
[----:B------:R-:W-:-:S06]  /*2d10*/  FADD R44, R41, R44 ;  /* 0x0000002c292c7221 */ /* 0x000fcc0000000000 */
[----:B------:R-:W1:Y:S01]  /*2d20*/  FCHK P0, R39, R37 ;  /* 0x0000002527007302 */ /* 0x000e620000000000 */
[----:B0-----:R-:W-:-:S04]  /*2d30*/  FFMA R13, R4, -R37, 1 ;  /* 0x3f800000040d7423 */ /* 0x001fc80000000825 */
[----:B------:R-:W-:-:S04]  /*2d40*/  FFMA R4, R4, R13, R4 ;  /* 0x0000000d04047223 */ /* 0x000fc80000000004 */
[----:B------:R-:W-:-:S04]  /*2d50*/  FFMA R12, R4, R39, RZ ;  /* 0x00000027040c7223 */ /* 0x000fc800000000ff */
[----:B------:R-:W-:-:S04]  /*2d60*/  FFMA R45, R12, -R37, R39 ;  /* 0x800000250c2d7223 */ /* 0x000fc80000000027 */
[----:B------:R-:W-:Y:S01]  /*2d70*/  FFMA R45, R4, R45, R12 ;  /* 0x0000002d042d7223 */ /* 0x000fe2000000000c */
[----:B-1----:R-:W-:Y:S06]  /*2d80*/  @!P0 BRA `(.L_x_74) ;  /* 0x0000000000148947 */ /* 0x002fec0003800000 */
[----:B------:R-:W-:Y:S01]  /*2d90*/  MOV R4, R39 ;  /* 0x0000002700047202 */ /* 0x000fe20000000f00 */
[----:B------:R-:W-:Y:S01]  /*2da0*/  IMAD.MOV.U32 R16, RZ, RZ, R37 ;  /* 0x000000ffff107224 */ /* 0x000fe200078e0025 */
[----:B------:R-:W-:-:S07]  /*2db0*/  MOV R13, 0x2dd0 ;  /* 0x00002dd0000d7802 */ /* 0x000fce0000000f00 */
[----:B----4-:R-:W-:Y:S05]  /*2dc0*/  CALL.REL.NOINC `($__internal_3_$__cuda_sm3x_div_rn_noftz_f32_slowpath) ;  /* 0x0000002000b87944 */ /* 0x010fea0003c00000 */
[----:B------:R-:W-:-:S07]  /*2dd0*/  MOV R45, R14 ;  /* 0x0000000e002d7202 */ /* 0x000fce0000000f00 */
.L_x_74:
[----:B------:R-:W-:Y:S05]  /*2de0*/  BSYNC.RECONVERGENT B5 ;  /* 0x0000000000057941 */ /* 0x000fea0003800200 */
.L_x_73:
[----:B------:R-:W-:Y:S01]  /*2df0*/  FMUL R16, R7, R7 ;  /* 0x0000000707107220 */ /* 0x000fe20000400000 */
[----:B------:R-:W-:Y:S01]  /*2e00*/  FMUL R13, R2, R2 ;  /* 0x00000002020d7220 */ /* 0x000fe20000400000 */
[----:B------:R-:W-:Y:S01]  /*2e10*/  BSSY.RECONVERGENT B5, `(.L_x_75) ;  /* 0x000000e000057945 */ /* 0x000fe20003800200 */
[----:B------:R-:W-:Y:S01]  /*2e20*/  FADD R46, R41, R40 ;  /* 0x00000028292e7221 */ /* 0x000fe20000000000 */
[----:B------:R-:W0:Y:S01]  /*2e30*/  MUFU.RCP R15, R16 ;  /* 0x00000010000f7308 */ /* 0x000e220000001000 */
[----:B------:R-:W-:-:S07]  /*2e40*/  FFMA R4, R0, R0, R13 ;  /* 0x0000000000047223 */ /* 0x000fce000000000d */
[----:B------:R-:W1:Y:S01]  /*2e50*/  FCHK P0, R4, R16 ;  /* 0x0000001004007302 */ /* 0x000e620000000000 */
[----:B0-----:R-:W-:-:S04]  /*2e60*/  FFMA R12, -R16, R15, 1 ;  /* 0x3f800000100c7423 */ /* 0x001fc8000000010f */
[----:B------:R-:W-:-:S04]  /*2e70*/  FFMA R15, R15, R12, R15 ;  /* 0x0000000c0f0f7223 */ /* 0x000fc8000000000f */
[----:B------:R-:W-:-:S04]  /*2e80*/  FFMA R12, R4, R15, RZ ;  /* 0x0000000f040c7223 */ /* 0x000fc800000000ff */
[----:B------:R-:W-:-:S04]  /*2e90*/  FFMA R13, -R16, R12, R4 ;  /* 0x0000000c100d7223 */ /* 0x000fc80000000104 */
[----:B------:R-:W-:Y:S01]  /*2ea0*/  FFMA R12, R15, R13, R12 ;  /* 0x0000000d0f0c7223 */ /* 0x000fe2000000000c */
[----:B-1----:R-:W-:Y:S06]  /*2eb0*/  @!P0 BRA `(.L_x_76) ;  /* 0x00000000000c8947 */ /* 0x002fec0003800000 */
[----:B------:R-:W-:-:S07]  /*2ec0*/  MOV R13, 0x2ee0 ;  /* 0x00002ee0000d7802 */ /* 0x000fce0000000f00 */
[----:B----4-:R-:W-:Y:S05]  /*2ed0*/  CALL.REL.NOINC `($__internal_3_$__cuda_sm3x_div_rn_noftz_f32_slowpath) ;  /* 0x0000002000747944 */ /* 0x010fea0003c00000 */
[----:B------:R-:W-:-:S07]  /*2ee0*/  IMAD.MOV.U32 R12, RZ, RZ, R14 ;  /* 0x000000ffff0c7224 */ /* 0x000fce00078e000e */
.L_x_76:
[----:B------:R-:W-:Y:S05]  /*2ef0*/  BSYNC.RECONVERGENT B5 ;  /* 0x0000000000057941 */ /* 0x000fea0003800200 */
.L_x_75:
[----:B------:R-:W-:Y:S01]  /*2f00*/  IADD3 R4, PT, PT, R12, -0xd000000, RZ ;  /* 0xf30000000c047810 */ /* 0x000fe20007ffe0ff */
[----:B------:R0:W1:Y:S01]  /*2f10*/  MUFU.RSQ R13, R12 ;  /* 0x0000000c000d7308 */ /* 0x0000620000001400 */
[----:B------:R-:W-:Y:S02]  /*2f20*/  BSSY.RECONVERGENT B1, `(.L_x_77) ;  /* 0x000000c000017945 */ /* 0x000fe40003800200 */
[----:B------:R-:W-:-:S13]  /*2f30*/  ISETP.GT.U32.AND P0, PT, R4, 0x727fffff, PT ;  /* 0x727fffff0400780c */ /* 0x000fda0003f04070 */
[----:B0-----:R-:W-:Y:S05]  /*2f40*/  @!P0 BRA `(.L_x_78) ;  /* 0x0000000000148947 */ /* 0x001fea0003800000 */
[----:B------:R-:W-:Y:S01]  /*2f50*/  IMAD.MOV.U32 R4, RZ, RZ, R12 ;  /* 0x000000ffff047224 */ /* 0x000fe200078e000c */
[----:B------:R-:W-:-:S07]  /*2f60*/  MOV R12, 0x2f80 ;  /* 0x00002f80000c7802 */ /* 0x000fce0000000f00 */
[----:B-1--4-:R-:W-:Y:S05]  /*2f70*/  CALL.REL.NOINC `($__internal_2_$__cuda_sm20_sqrt_rn_f32_slowpath) ;  /* 0x0000001c00f87944 */ /* 0x012fea0003c00000 */
[----:B------:R-:W-:Y:S01]  /*2f80*/  MOV R35, R15 ;  /* 0x0000000f00237202 */ /* 0x000fe20000000f00 */
[----:B------:R-:W-:Y:S06]  /*2f90*/  BRA `(.L_x_79) ;  /* 0x0000000000107947 */ /* 0x000fec0003800000 */
.L_x_78:
[C---:B-1----:R-:W-:Y:S01]  /*2fa0*/  FMUL.FTZ R35, R13.reuse, R12 ;  /* 0x0000000c0d237220 */ /* 0x042fe20000410000 */
[----:B------:R-:W-:-:S03]  /*2fb0*/  FMUL.FTZ R4, R13, 0.5 ;  /* 0x3f0000000d047820 */ /* 0x000fc60000410000 */
[----:B------:R-:W-:-:S04]  /*2fc0*/  FFMA R12, -R35, R35, R12 ;  /* 0x00000023230c7223 */ /* 0x000fc8000000010c */
[----:B------:R-:W-:-:S07]  /*2fd0*/  FFMA R35, R12, R4, R35 ;  /* 0x000000040c237223 */ /* 0x000fce0000000023 */
.L_x_79:
[----:B------:R-:W-:Y:S05]  /*2fe0*/  BSYNC.RECONVERGENT B1 ;  /* 0x0000000000017941 */ /* 0x000fea0003800200 */
.L_x_77:
[----:B------:R-:W0:Y:S01]  /*2ff0*/  F2F.F64.F32 R12, R7 ;  /* 0x00000007000c7310 */ /* 0x000e220000201800 */
[----:B------:R-:W-:Y:S01]  /*3000*/  IMAD.MOV.U32 R22, RZ, RZ, 0x1 ;  /* 0x00000001ff167424 */ /* 0x000fe200078e00ff */
[----:B------:R-:W-:Y:S01]  /*3010*/  UMOV UR4, 0x66666666 ;  /* 0x6666666600047882 */ /* 0x000fe20000000000 */
[----:B------:R-:W-:Y:S01]  /*3020*/  UMOV UR5, 0x3ff66666 ;  /* 0x3ff6666600057882 */ /* 0x000fe20000000000 */
[----:B------:R-:W-:Y:S04]  /*3030*/  BSSY.RECONVERGENT B2, `(.L_x_80) ;  /* 0x0000018000027945 */ /* 0x000fe80003800200 */
[----:B------:R-:W1:Y:S08]  /*3040*/  F2F.F64.F32 R14, R34 ;  /* 0x00000022000e7310 */ /* 0x000e700000201800 */
[----:B0-----:R-:W0:Y:S01]  /*3050*/  MUFU.RCP64H R23, R13 ;  /* 0x0000000d00177308 */ /* 0x001e220000001800 */
[----:B-1----:R-:W-:-:S07]  /*3060*/  DMUL R14, R14, UR4 ;  /* 0x000000040e0e7c28 */ /* 0x002fce0008000000 */
[----:B------:R-:W1:Y:S01]  /*3070*/  F2F.F64.F32 R34, R35 ;  /* 0x0000002300227310 */ /* 0x000e620000201800 */
[----:B0-----:R-:W-:Y:S02]  /*3080*/  DFMA R24, -R12, R22, 1 ;  /* 0x3ff000000c18742b */ /* 0x001fe40000000116 */
        /* <DEDUP_REMOVED lines=10> */
[----:B-1----:R-:W-:Y:S05]  /*3130*/  @P0 BRA P1, `(.L_x_81) ;  /* 0x00000000001c0947 */ /* 0x002fea0000800000 */
[----:B------:R-:W-:Y:S01]  /*3140*/  MOV R27, R14 ;  /* 0x0000000e001b7202 */ /* 0x000fe20000000f00 */
[----:B------:R-:W-:Y:S01]  /*3150*/  IMAD.MOV.U32 R26, RZ, RZ, R15 ;  /* 0x000000ffff1a7224 */ /* 0x000fe200078e000f */
[----:B------:R-:W-:Y:S02]  /*3160*/  MOV R14, R13 ;  /* 0x0000000d000e7202 */ /* 0x000fe40000000f00 */
[----:B------:R-:W-:-:S07]  /*3170*/  MOV R4, 0x3190 ;  /* 0x0000319000047802 */ /* 0x000fce0000000f00 */
[----:B----4-:R-:W-:Y:S05]  /*3180*/  CALL.REL.NOINC `($__internal_0_$__cuda_sm20_div_rn_f64_full) ;  /* 0x0000001400147944 */ /* 0x010fea0003c00000 */
[----:B------:R-:W-:Y:S01]  /*3190*/  IMAD.MOV.U32 R30, RZ, RZ, R12 ;  /* 0x000000ffff1e7224 */ /* 0x000fe200078e000c */
[----:B------:R-:W-:-:S07]  /*31a0*/  MOV R31, R13 ;  /* 0x0000000d001f7202 */ /* 0x000fce0000000f00 */
.L_x_81:
[----:B------:R-:W-:Y:S05]  /*31b0*/  BSYNC.RECONVERGENT B2 ;  /* 0x0000000000027941 */ /* 0x000fea0003800200 */
.L_x_80:
[----:B------:R-:W0:Y:S01]  /*31c0*/  MUFU.RSQ64H R23, R31 ;  /* 0x0000001f00177308 */ /* 0x000e220000001c00 */
[----:B------:R-:W-:Y:S01]  /*31d0*/  VIADD R22, R31, 0xfcb00000 ;  /* 0xfcb000001f167836 */ /* 0x000fe20000000000 */
[----:B------:R-:W-:Y:S01]  /*31e0*/  MOV R12, 0x0 ;  /* 0x00000000000c7802 */ /* 0x000fe20000000f00 */
[----:B------:R-:W-:Y:S01]  /*31f0*/  IMAD.MOV.U32 R13, RZ, RZ, 0x3fd80000 ;  /* 0x3fd80000ff0d7424 */ /* 0x000fe200078e00ff */
[----:B------:R-:W-:Y:S02]  /*3200*/  BSSY.RECONVERGENT B1, `(.L_x_82) ;  /* 0x0000019000017945 */ /* 0x000fe40003800200 */
[----:B------:R-:W-:Y:S01]  /*3210*/  ISETP.GE.U32.AND P0, PT, R22, 0x7ca00000, PT ;  /* 0x7ca000001600780c */ /* 0x000fe20003f06070 */
[----:B0-----:R-:W-:-:S08]  /*3220*/  DMUL R14, R22, R22 ;  /* 0x00000016160e7228 */ /* 0x001fd00000000000 */
        /* <DEDUP_REMOVED lines=19> */
[----:B----4-:R-:W-:Y:S05]  /*3360*/  CALL.REL.NOINC `($__internal_1_$__cuda_sm20_dsqrt_rn_f64_mediumpath_v1) ;  /* 0x0000001800387944 */ /* 0x010fea0003c00000 */
[----:B------:R-:W-:Y:S01]  /*3370*/  MOV R24, R12 ;  /* 0x0000000c00187202 */ /* 0x000fe20000000f00 */
[----:B------:R-:W-:-:S07]  /*3380*/  IMAD.MOV.U32 R25, RZ, RZ, R4 ;  /* 0x000000ffff197224 */ /* 0x000fce00078e0004 */
.L_x_83:
[----:B------:R-:W-:Y:S05]  /*3390*/  BSYNC.RECONVERGENT B1 ;  /* 0x0000000000017941 */ /* 0x000fea0003800200 */
.L_x_82:
[----:B------:R-:W-:Y:S01]  /*33a0*/  FMUL R15, R37, R37 ;  /* 0x00000025250f7220 */ /* 0x000fe20000400000 */
[----:B------:R-:W-:Y:S01]  /*33b0*/  DADD R34, R34, R24 ;  /* 0x0000000022227229 */ /* 0x000fe20000000018 */
[----:B------:R-:W-:Y:S01]  /*33c0*/  FFMA R4, R38, R38, R43 ;  /* 0x0000002626047223 */ /* 0x000fe2000000002b */
[----:B------:R-:W-:Y:S01]  /*33d0*/  BSSY.RECONVERGENT B5, `(.L_x_84) ;  /* 0x000000e000057945 */ /* 0x000fe20003800200 */
[----:B------:R-:W0:Y:S08]  /*33e0*/  MUFU.RCP R12, R15 ;  /* 0x0000000f000c7308 */ /* 0x000e300000001000 */
[----:B------:R-:W1:Y:S08]  /*33f0*/  FCHK P0, R4, R15 ;  /* 0x0000000f04007302 */ /* 0x000e700000000000 */
[----:B------:R2:W3:Y:S01]  /*3400*/  F2F.F32.F64 R34, R34 ;  /* 0x0000002200227310 */ /* 0x0004e20000301000 */
[----:B0-----:R-:W-:-:S04]  /*3410*/  FFMA R13, -R15, R12, 1 ;  /* 0x3f8000000f0d7423 */ /* 0x001fc8000000010c */
[----:B------:R-:W-:-:S04]  /*3420*/  FFMA R13, R12, R13, R12 ;  /* 0x0000000d0c0d7223 */ /* 0x000fc8000000000c */
[----:B------:R-:W-:-:S04]  /*3430*/  FFMA R12, R4, R13, RZ ;  /* 0x0000000d040c7223 */ /* 0x000fc800000000ff */
[----:B------:R-:W-:-:S04]  /*3440*/  FFMA R14, -R15, R12, R4 ;  /* 0x0000000c0f0e7223 */ /* 0x000fc80000000104 */
[----:B------:R-:W-:Y:S01]  /*3450*/  FFMA R12, R13, R14, R12 ;  /* 0x0000000e0d0c7223 */ /* 0x000fe2000000000c */
[----:B-123--:R-:W-:Y:S06]  /*3460*/  @!P0 BRA `(.L_x_85) ;  /* 0x0000000000108947 */ /* 0x00efec0003800000 */
[----:B------:R-:W-:Y:S02]  /*3470*/  MOV R16, R15 ;  /* 0x0000000f00107202 */ /* 0x000fe40000000f00 */
[----:B------:R-:W-:-:S07]  /*3480*/  MOV R13, 0x34a0 ;  /* 0x000034a0000d7802 */ /* 0x000fce0000000f00 */
[----:B----4-:R-:W-:Y:S05]  /*3490*/  CALL.REL.NOINC `($__internal_3_$__cuda_sm3x_div_rn_noftz_f32_slowpath) ;  /* 0x0000001c00047944 */ /* 0x010fea0003c00000 */
[----:B------:R-:W-:-:S07]  /*34a0*/  IMAD.MOV.U32 R12, RZ, RZ, R14 ;  /* 0x000000ffff0c7224 */ /* 0x000fce00078e000e */
.L_x_85:
[----:B------:R-:W-:Y:S05]  /*34b0*/  BSYNC.RECONVERGENT B5 ;  /* 0x0000000000057941 */ /* 0x000fea0003800200 */
.L_x_84:
        /* <DEDUP_REMOVED lines=10> */
.L_x_87:
[C---:B-1----:R-:W-:Y:S01]  /*3560*/  FMUL.FTZ R13, R15.reuse, R12 ;  /* 0x0000000c0f0d7220 */ /* 0x042fe20000410000 */
[----:B------:R-:W-:-:S03]  /*3570*/  FMUL.FTZ R48, R15, 0.5 ;  /* 0x3f0000000f307820 */ /* 0x000fc60000410000 */
[----:B------:R-:W-:-:S04]  /*3580*/  FFMA R12, -R13, R13, R12 ;  /* 0x0000000d0d0c7223 */ /* 0x000fc8000000010c */
[----:B------:R-:W-:-:S07]  /*3590*/  FFMA R48, R12, R48, R13 ;  /* 0x000000300c307223 */ /* 0x000fce000000000d */
.L_x_88:
[----:B------:R-:W-:Y:S05]  /*35a0*/  BSYNC.RECONVERGENT B1 ;  /* 0x0000000000017941 */ /* 0x000fea0003800200 */
.L_x_86:
[----:B------:R-:W0:Y:S01]  /*35b0*/  MUFU.RCP64H R15, R33 ;  /* 0x00000021000f7308 */ /* 0x000e220000001800 */
[----:B------:R-:W-:Y:S01]  /*35c0*/  IMAD.MOV.U32 R14, RZ, RZ, 0x1 ;  /* 0x00000001ff0e7424 */ /* 0x000fe200078e00ff */
[----:B------:R-:W-:Y:S01]  /*35d0*/  UMOV UR4, 0x66666666 ;  /* 0x6666666600047882 */ /* 0x000fe20000000000 */
[----:B------:R-:W-:Y:S01]  /*35e0*/  UMOV UR5, 0x3ff66666 ;  /* 0x3ff6666600057882 */ /* 0x000fe20000000000 */
[----:B------:R-:W-:Y:S04]  /*35f0*/  BSSY.RECONVERGENT B2, `(.L_x_89) ;  /* 0x0000018000027945 */ /* 0x000fe80003800200 */
[----:B------:R-:W1:Y:S08]  /*3600*/  F2F.F64.F32 R12, R41 ;  /* 0x00000029000c7310 */ /* 0x000e700000201800 */
[----:B------:R-:W2:Y:S01]  /*3610*/  F2F.F64.F32 R48, R48 ;  /* 0x0000003000307310 */ /* 0x000ea20000201800 */
[----:B0-----:R-:W-:-:S02]  /*3620*/  DFMA R22, -R32, R14, 1 ;  /* 0x3ff000002016742b */ /* 0x001fc4000000010e */
[----:B-1----:R-:W-:-:S06]  /*3630*/  DMUL R12, R12, UR4 ;  /* 0x000000040c0c7c28 */ /* 0x002fcc0008000000 */
        /* <DEDUP_REMOVED lines=19> */
.L_x_90:
[----:B------:R-:W-:Y:S05]  /*3770*/  BSYNC.RECONVERGENT B2 ;  /* 0x0000000000027941 */ /* 0x000fea0003800200 */
.L_x_89:
[----:B------:R-:W0:Y:S01]  /*3780*/  MUFU.RSQ64H R23, R31 ;  /* 0x0000001f00177308 */ /* 0x000e220000001c00 */
[----:B------:R-:W-:Y:S01]  /*3790*/  IADD3 R22, PT, PT, R31, -0x3500000, RZ ;  /* 0xfcb000001f167810 */ /* 0x000fe20007ffe0ff */
[----:B------:R-:W-:Y:S01]  /*37a0*/  IMAD.MOV.U32 R12, RZ, RZ, 0x0 ;  /* 0x00000000ff0c7424 */ /* 0x000fe200078e00ff */
[----:B------:R-:W-:Y:S01]  /*37b0*/  MOV R13, 0x3fd80000 ;  /* 0x3fd80000000d7802 */ /* 0x000fe20000000f00 */
[----:B------:R-:W-:Y:S01]  /*37c0*/  BSSY.RECONVERGENT B1, `(.L_x_91) ;  /* 0x0000019000017945 */ /* 0x000fe20003800200 */
[----:B------:R-:W-:Y:S02]  /*37d0*/  ISETP.GE.U32.AND P0, PT, R22, 0x7ca00000, PT ;  /* 0x7ca000001600780c */ /* 0x000fe40003f06070 */
[----:B0-----:R-:W-:-:S08]  /*37e0*/  DMUL R14, R22, R22 ;  /* 0x00000016160e7228 */ /* 0x001fd00000000000 */
        /* <DEDUP_REMOVED lines=19> */
[----:B----4-:R-:W-:Y:S05]  /*3920*/  CALL.REL.NOINC `($__internal_1_$__cuda_sm20_dsqrt_rn_f64_mediumpath_v1) ;  /* 0x0000001000c87944 */ /* 0x010fea0003c00000 */
[----:B------:R-:W-:Y:S01]  /*3930*/  IMAD.MOV.U32 R24, RZ, RZ, R12 ;  /* 0x000000ffff187224 */ /* 0x000fe200078e000c */
[----:B------:R-:W-:-:S07]  /*3940*/  MOV R25, R4 ;  /* 0x0000000400197202 */ /* 0x000fce0000000f00 */
.L_x_92:
[----:B------:R-:W-:Y:S05]  /*3950*/  BSYNC.RECONVERGENT B1 ;  /* 0x0000000000017941 */ /* 0x000fea0003800200 */
.L_x_91:
[----:B------:R-:W-:Y:S01]  /*3960*/  DADD R24, R48, R24 ;  /* 0x0000000030187229 */ /* 0x000fe20000000018 */
[----:B------:R-:W-:Y:S01]  /*3970*/  F2F.F64.F32 R12, R36 ;  /* 0x00000024000c7310 */ /* 0x000fe20000201800 */
[----:B------:R-:W-:Y:S01]  /*3980*/  FADD R7, R7, -R37 ;  /* 0x8000002507077221 */ /* 0x000fe20000000000 */
[----:B------:R-:W-:Y:S01]  /*3990*/  FADD R38, R0, -R38 ;  /* 0x8000002600267221 */ /* 0x000fe20000000000 */
[----:B------:R-:W-:Y:S01]  /*39a0*/  FADD R8, R8, -R40 ;  /* 0x8000002808087221 */ /* 0x000fe20000000000 */
[----:B------:R-:W-:Y:S01]  /*39b0*/  FADD R44, R20, R44 ;  /* 0x0000002c142c7221 */ /* 0x000fe20000000000 */
[----:B------:R-:W-:-:S03]  /*39c0*/  FFMA R45, R46, R45, R21 ;  /* 0x0000002d2e2d7223 */ /* 0x000fc60000000015 */
[----:B------:R-:W-:Y:S08]  /*39d0*/  F2F.F64.F32 R14, R7 ;  /* 0x00000007000e7310 */ /* 0x000ff00000201800 */
[----:B------:R-:W0:Y:S08]  /*39e0*/  F2F.F32.F64 R25, R24 ;  /* 0x0000001800197310 */ /* 0x000e300000301000 */
[----:B------:R-:W-:Y:S01]  /*39f0*/  F2F.F64.F32 R32, R8 ;  /* 0x0000000800207310 */ /* 0x000fe20000201800 */
[----:B0-----:R-:W-:-:S07]  /*3a00*/  FMNMX R34, R34, R25, !PT ;  /* 0x0000001922227209 */ /* 0x001fce0007800000 */
[----:B------:R-:W-:Y:S08]  /*3a10*/  F2F.F64.F32 R30, R45 ;  /* 0x0000002d001e7310 */ /* 0x000ff00000201800 */
[----:B------:R-:W0:Y:S08]  /*3a20*/  F2F.F64.F32 R22, R34 ;  /* 0x0000002200167310 */ /* 0x000e300000201800 */
[----:B------:R-:W1:Y:S01]  /*3a30*/  F2F.F64.F32 R24, R38 ;  /* 0x0000002600187310 */ /* 0x000e620000201800 */
[----:B0-----:R-:W-:Y:S01]  /*3a40*/  DMUL R26, R22, 0.5 ;  /* 0x3fe00000161a7828 */ /* 0x001fe20000000000 */
[C-C-:B------:R-:W-:Y:S01]  /*3a50*/  FADD R22, R2.reuse, R39.reuse ;  /* 0x0000002702167221 */ /* 0x140fe20000000000 */
[----:B------:R-:W-:-:S05]  /*3a60*/  FADD R39, R2, -R39 ;  /* 0x8000002702277221 */ /* 0x000fca0000000000 */
[----:B------:R-:W0:Y:S01]  /*3a70*/  F2F.F64.F32 R28, R39 ;  /* 0x00000027001c7310 */ /* 0x000e220000201800 */
[----:B------:R-:W-:-:S07]  /*3a80*/  DMUL R12, R26, R12 ;  /* 0x0000000c1a0c7228 */ /* 0x000fce0000000000 */
[----:B------:R-:W2:Y:S01]  /*3a90*/  F2F.F64.F32 R22, R22 ;  /* 0x0000001600167310 */ /* 0x000ea20000201800 */
[C---:B------:R-:W-:Y:S01]  /*3aa0*/  DMUL R26, R12.reuse, R14 ;  /* 0x0000000e0c1a7228 */ /* 0x040fe20000000000 */
[----:B------:R-:W-:Y:S01]  /*3ab0*/  FADD R14, R10, R42 ;  /* 0x0000002a0a0e7221 */ /* 0x000fe20000000000 */
[C---:B-1----:R-:W-:Y:S02]  /*3ac0*/  DMUL R24, R12.reuse, R24 ;  /* 0x000000180c187228 */ /* 0x042fe40000000000 */
[C---:B------:R-:W-:Y:S02]  /*3ad0*/  DMUL R32, R12.reuse, R32 ;  /* 0x000000200c207228 */ /* 0x040fe40000000000 */
[----:B0-----:R-:W-:Y:S01]  /*3ae0*/  DMUL R28, R12, R28 ;  /* 0x0000001c0c1c7228 */ /* 0x001fe20000000000 */
[----:B------:R-:W0:Y:S05]  /*3af0*/  F2F.F64.F32 R14, R14 ;  /* 0x0000000e000e7310 */ /* 0x000e2a0000201800 */
[----:B------:R-:W-:-:S02]  /*3b00*/  DFMA R30, R30, 0.5, -R32 ;  /* 0x3fe000001e1e782b */ /* 0x000fc40000000820 */
[----:B--2---:R-:W-:Y:S01]  /*3b10*/  DFMA R26, R22, 0.5, -R26 ;  /* 0x3fe00000161a782b */ /* 0x004fe2000000081a */
[----:B------:R-:W1:Y:S01]  /*3b20*/  F2F.F64.F32 R22, R44 ;  /* 0x0000002c00167310 */ /* 0x000e620000201800 */
[----:B0-----:R-:W-:-:S07]  /*3b30*/  DFMA R14, R14, 0.5, -R24 ;  /* 0x3fe000000e0e782b */ /* 0x001fce0000000818 */
[----:B------:R2:W3:Y:S01]  /*3b40*/  F2F.F32.F64 R4, R26 ;  /* 0x0000001a00047310 */ /* 0x0004e20000301000 */
[----:B-1----:R-:W-:-:S07]  /*3b50*/  DFMA R22, R22, 0.5, -R28 ;  /* 0x3fe000001616782b */ /* 0x002fce000000081c */
[----:B------:R2:W1:Y:S08]  /*3b60*/  F2F.F32.F64 R10, R14 ;  /* 0x0000000e000a7310 */ /* 0x0004700000301000 */
[----:B------:R2:W0:Y:S08]  /*3b70*/  F2F.F32.F64 R20, R22 ;  /* 0x0000001600147310 */ /* 0x0004300000301000 */
[----:B-1-3--:R2:W0:Y:S02]  /*3b80*/  F2F.F32.F64 R21, R30 ;  /* 0x0000001e00157310 */ /* 0x00a4240000301000 */
.L_x_64:
[----:B------:R-:W-:Y:S05]  /*3b90*/  BSYNC.RECONVERGENT B4 ;  /* 0x0000000000047941 */ /* 0x000fea0003800200 */
.L_x_58:
[----:B------:R-:W-:Y:S05]  /*3ba0*/  WARPSYNC.ALL ;  /* 0x0000000000007948 */ /* 0x000fea0003800000 */
[----:B------:R-:W1:Y:S01]  /*3bb0*/  S2R R7, SR_CgaCtaId ;  /* 0x0000000000077919 */ /* 0x000e620000008800 */
[----:B------:R-:W-:Y:S02]  /*3bc0*/  MOV R2, 0x400 ;  /* 0x0000040000027802 */ /* 0x000fe40000000f00 */
[----:B------:R-:W-:-:S03]  /*3bd0*/  LOP3.LUT P0, RZ, R5, R6, RZ, 0xfc, !PT ;  /* 0x0000000605ff7212 */ /* 0x000fc6000780fcff */
[----:B------:R-:W-:Y:S01]  /*3be0*/  VIADD R0, R2, 0x400 ;  /* 0x0000040002007836 */ /* 0x000fe20000000000 */
[----:B-1----:R-:W-:-:S04]  /*3bf0*/  LEA R2, R7, R2, 0x18 ;  /* 0x0000000207027211 */ /* 0x002fc800078ec0ff */
[----:B------:R-:W-:Y:S02]  /*3c00*/  LEA R0, R7, R0, 0x18 ;  /* 0x0000000007007211 */ /* 0x000fe400078ec0ff */
[----:B------:R-:W-:-:S03]  /*3c10*/  LEA R7, R5, R2, 0x5 ;  /* 0x0000000205077211 */ /* 0x000fc600078e28ff */
[----:B------:R-:W-:Y:S01]  /*3c20*/  IMAD R13, R5, 0x20, R0 ;  /* 0x00000020050d7824 */ /* 0x000fe200078e0200 */
[----:B------:R-:W-:-:S03]  /*3c30*/  LEA R8, R6, R7, 0x2 ;  /* 0x0000000706087211 */ /* 0x000fc600078e10ff */
[----:B------:R-:W-:Y:S02]  /*3c40*/  IMAD R13, R6, 0x4, R13 ;  /* 0x00000004060d7824 */ /* 0x000fe400078e020d */
[----:B------:R1:W-:Y:S04]  /*3c50*/  STS [R8], R17 ;  /* 0x0000001108007388 */ /* 0x0003e80000000800 */
[----:B------:R1:W-:Y:S04]  /*3c60*/  STS [R13], R4 ;  /* 0x000000040d007388 */ /* 0x0003e80000000800 */
[----:B----4-:R1:W-:Y:S04]  /*3c70*/  STS [R8+0x100], R9 ;  /* 0x0001000908007388 */ /* 0x0103e80000000800 */
[----:B------:R1:W-:Y:S04]  /*3c80*/  STS [R13+0x100], R10 ;  /* 0x0001000a0d007388 */ /* 0x0003e80000000800 */
[----:B------:R1:W-:Y:S04]  /*3c90*/  STS [R8+0x200], R3 ;  /* 0x0002000308007388 */ /* 0x0003e80000000800 */
[----:B0-----:R1:W-:Y:S04]  /*3ca0*/  STS [R13+0x200], R20 ;  /* 0x000200140d007388 */ /* 0x0013e80000000800 */
[----:B------:R1:W-:Y:S04]  /*3cb0*/  STS [R8+0x300], R11 ;  /* 0x0003000b08007388 */ /* 0x0003e80000000800 */
[----:B------:R1:W-:Y:S01]  /*3cc0*/  STS [R13+0x300], R21 ;  /* 0x000300150d007388 */ /* 0x0003e20000000800 */
[----:B------:R-:W-:Y:S06]  /*3cd0*/  BAR.SYNC.DEFER_BLOCKING 0x0 ;  /* 0x0000000000007b1d */ /* 0x000fec0000010000 */
[----:B------:R-:W-:Y:S05]  /*3ce0*/  @P0 EXIT ;  /* 0x000000000000094d */ /* 0x000fea0003800000 */
[----:B-1----:R-:W0:Y:S01]  /*3cf0*/  S2R R4, SR_CTAID.Y ;  /* 0x0000000000047919 */ /* 0x002e220000002600 */
[----:B------:R-:W1:Y:S01]  /*3d00*/  LDC.64 R6, c[0x0][0x388] ;  /* 0x0000e200ff067b82 */ /* 0x000e620000000a00 */
[----:B------:R-:W3:Y:S01]  /*3d10*/  S2R R3, SR_CTAID.X ;  /* 0x0000000000037919 */ /* 0x000ee20000002500 */
[----:B0-----:R-:W-:-:S04]  /*3d20*/  IMAD.WIDE.U32 R4, R4, 0x3390, RZ ;  /* 0x0000339004047825 */ /* 0x001fc800078e00ff */
[----:B---3--:R-:W-:Y:S01]  /*3d30*/  IMAD.WIDE.U32 R4, R3, 0x203a0, R4 ;  /* 0x000203a003047825 */ /* 0x008fe200078e0004 */
[----:B------:R-:W-:Y:S02]  /*3d40*/  MOV R3, RZ ;  /* 0x000000ff00037202 */ /* 0x000fe40000000f00 */
[----:B-1----:R-:W-:-:S04]  /*3d50*/  IADD3 R6, P0, PT, R4, R6, RZ ;  /* 0x0000000604067210 */ /* 0x002fc80007f1e0ff */
[----:B------:R-:W-:-:S04]  /*3d60*/  IADD3 R6, P1, PT, R6, 0x2b8c, RZ ;  /* 0x00002b8c06067810 */ /* 0x000fc80007f3e0ff */
[----:B------:R-:W-:-:S09]  /*3d70*/  IADD3.X R7, PT, PT, RZ, R5, R7, P1, P0 ;  /* 0x00000005ff077210 */ /* 0x000fd20000fe0407 */
.L_x_95:
[C---:B------:R-:W-:Y:S01]  /*3d80*/  IMAD R16, R3.reuse, 0x100, R0 ;  /* 0x0000010003107824 */ /* 0x040fe200078e0200 */
[C---:B------:R-:W-:Y:S01]  /*3d90*/  LEA R24, R3.reuse, R2, 0x8 ;  /* 0x0000000203187211 */ /* 0x040fe200078e40ff */
[----:B------:R-:W-:-:S04]  /*3da0*/  IMAD.WIDE.U32 R4, R3, 0x18, R18 ;  /* 0x0000001803047825 */ /* 0x000fc800078e0012 */
[----:B------:R-:W-:Y:S01]  /*3db0*/  HFMA2 R17, -RZ, RZ, 0, 0 ;  /* 0x00000000ff117431 */ /* 0x000fe200000001ff */
[----:B------:R-:W-:Y:S01]  /*3dc0*/  IADD3 R24, PT, PT, R24, 0x20, RZ ;  /* 0x0000002018187810 */ /* 0x000fe20007ffe0ff */
[----:B------:R-:W-:Y:S02]  /*3dd0*/  VIADD R3, R3, 0x1 ;  /* 0x0000000103037836 */ /* 0x000fe40000000000 */
[----:B------:R-:W-:-:S03]  /*3de0*/  VIADD R16, R16, 0x20 ;  /* 0x0000002010107836 */ /* 0x000fc60000000000 */
[----:B---3--:R-:W-:-:S13]  /*3df0*/  ISETP.NE.AND P1, PT, R3, 0x4, PT ;  /* 0x000000040300780c */ /* 0x008fda0003f25270 */
.L_x_94:
[----:B---3--:R-:W-:-:S05]  /*3e00*/  IMAD.WIDE.U32 R8, R17, 0x4, R4 ;  /* 0x0000000411087825 */ /* 0x008fca00078e0004 */
[----:B--2---:R0:W5:Y:S01]  /*3e10*/  LDG.E R23, desc[UR6][R8.64+0x30] ;  /* 0x0000300608177981 */ /* 0x004162000c1e1900 */
[C---:B------:R-:W-:Y:S01]  /*3e20*/  IMAD.WIDE.U32 R10, R17.reuse, 0x100, R6 ;  /* 0x00000100110a7825 */ /* 0x040fe200078e0006 */
[----:B------:R-:W-:Y:S01]  /*3e30*/  MOV R26, R24 ;  /* 0x00000018001a7202 */ /* 0x000fe20000000f00 */
[----:B------:R-:W-:Y:S02]  /*3e40*/  UMOV UR4, 0x20 ;  /* 0x0000002000047882 */ /* 0x000fe40000000000 */
[----:B------:R-:W-:Y:S01]  /*3e50*/  VIADD R17, R17, 0x1 ;  /* 0x0000000111117836 */ /* 0x000fe20000000000 */
[----:B------:R-:W-:Y:S01]  /*3e60*/  MOV R12, R10 ;  /* 0x0000000a000c7202 */ /* 0x000fe20000000f00 */
[----:B------:R-:W-:Y:S02]  /*3e70*/  IMAD.MOV.U32 R13, RZ, RZ, R11 ;  /* 0x000000ffff0d7224 */ /* 0x000fe400078e000b */
[----:B------:R-:W-:Y:S01]  /*3e80*/  IMAD.MOV.U32 R25, RZ, RZ, R16 ;  /* 0x000000ffff197224 */ /* 0x000fe200078e0010 */
[----:B0-----:R-:W-:-:S13]  /*3e90*/  ISETP.NE.AND P2, PT, R17, 0x6, PT ;  /* 0x000000061100780c */ /* 0x001fda0003f45270 */
.L_x_93:
[----:B------:R-:W-:Y:S01]  /*3ea0*/  MOV R10, R12 ;  /* 0x0000000c000a7202 */ /* 0x000fe20000000f00 */
[----:B------:R-:W-:Y:S02]  /*3eb0*/  IMAD.MOV.U32 R11, RZ, RZ, R13 ;  /* 0x000000ffff0b7224 */ /* 0x000fe400078e000d */
[----:B---3--:R-:W0:Y:S04]  /*3ec0*/  LDS.128 R12, [R26+-0x20] ;  /* 0xffffe0001a0c7984 */ /* 0x008e280000000c00 */
[----:B------:R-:W0:Y:S02]  /*3ed0*/  LDG.E R20, desc[UR6][R10.64+-0x63c] ;  /* 0xfff9c4060a147981 */ /* 0x000e24000c1e1900 */
[----:B0----5:R-:W-:Y:S02]  /*3ee0*/  FFMA R27, R12, R20, R23 ;  /* 0x000000140c1b7223 */ /* 0x021fe40000000017 */
[----:B------:R-:W0:Y:S04]  /*3ef0*/  LDS.128 R20, [R25+-0x20] ;  /* 0xffffe00019147984 */ /* 0x000e280000000c00 */
[----:B------:R1:W-:Y:S04]  /*3f00*/  STG.E desc[UR6][R8.64+0x30], R27 ;  /* 0x0000301b08007986 */ /* 0x0003e8000c101906 */
[----:B------:R-:W0:Y:S02]  /*3f10*/  LDG.E R12, desc[UR6][R10.64+-0x3c] ;  /* 0xffffc4060a0c7981 */ /* 0x000e24000c1e1900 */
[----:B0-----:R-:W-:-:S05]  /*3f20*/  FFMA R12, R20, R12, R27 ;  /* 0x0000000c140c7223 */ /* 0x001fca000000001b */
[----:B------:R0:W-:Y:S04]  /*3f30*/  STG.E desc[UR6][R8.64+0x30], R12 ;  /* 0x0000300c08007986 */ /* 0x0001e8000c101906 */
[----:B------:R-:W2:Y:S02]  /*3f40*/  LDG.E R29, desc[UR6][R10.64+-0x638] ;  /* 0xfff9c8060a1d7981 */ /* 0x000ea4000c1e1900 */
[----:B--2---:R-:W-:-:S05]  /*3f50*/  FFMA R13, R29, R13, R12 ;  /* 0x0000000d1d0d7223 */ /* 0x004fca000000000c */
[----:B------:R-:W-:Y:S04]  /*3f60*/  STG.E desc[UR6][R8.64+0x30], R13 ;  /* 0x0000300d08007986 */ /* 0x000fe8000c101906 */
[----:B------:R-:W2:Y:S02]  /*3f70*/  LDG.E R20, desc[UR6][R10.64+-0x38] ;  /* 0xffffc8060a147981 */ /* 0x000ea4000c1e1900 */
[----:B--2---:R-:W-:-:S05]  /*3f80*/  FFMA R21, R20, R21, R13 ;  /* 0x0000001514157223 */ /* 0x004fca000000000d */
[----:B------:R-:W-:Y:S04]  /*3f90*/  STG.E desc[UR6][R8.64+0x30], R21 ;  /* 0x0000301508007986 */ /* 0x000fe8000c101906 */
[----:B------:R-:W1:Y:S02]  /*3fa0*/  LDG.E R20, desc[UR6][R10.64+-0x634] ;  /* 0xfff9cc060a147981 */ /* 0x000e64000c1e1900 */
[----:B-1----:R-:W-:-:S05]  /*3fb0*/  FFMA R27, R20, R14, R21 ;  /* 0x0000000e141b7223 */ /* 0x002fca0000000015 */
[----:B------:R-:W-:Y:S04]  /*3fc0*/  STG.E desc[UR6][R8.64+0x30], R27 ;  /* 0x0000301b08007986 */ /* 0x000fe8000c101906 */
[----:B------:R-:W2:Y:S02]  /*3fd0*/  LDG.E R14, desc[UR6][R10.64+-0x34] ;  /* 0xffffcc060a0e7981 */ /* 0x000ea4000c1e1900 */
[----:B--2---:R-:W-:-:S05]  /*3fe0*/  FFMA R22, R14, R22, R27 ;  /* 0x000000160e167223 */ /* 0x004fca000000001b */
[----:B------:R-:W-:Y:S04]  /*3ff0*/  STG.E desc[UR6][R8.64+0x30], R22 ;  /* 0x0000301608007986 */ /* 0x000fe8000c101906 */
[----:B------:R-:W2:Y:S02]  /*4000*/  LDG.E R29, desc[UR6][R10.64+-0x630] ;  /* 0xfff9d0060a1d7981 */ /* 0x000ea4000c1e1900 */
[----:B--2---:R-:W-:-:S05]  /*4010*/  FFMA R29, R29, R15, R22 ;  /* 0x0000000f1d1d7223 */ /* 0x004fca0000000016 */
[----:B------:R-:W-:Y:S04]  /*4020*/  STG.E desc[UR6][R8.64+0x30], R29 ;  /* 0x0000301d08007986 */ /* 0x000fe8000c101906 */
[----:B0-----:R-:W2:Y:S02]  /*4030*/  LDG.E R12, desc[UR6][R10.64+-0x30] ;  /* 0xffffd0060a0c7981 */ /* 0x001ea4000c1e1900 */
[----:B--2---:R-:W-:Y:S02]  /*4040*/  FFMA R31, R12, R23, R29 ;  /* 0x000000170c1f7223 */ /* 0x004fe4000000001d */
[----:B------:R-:W0:Y:S04]  /*4050*/  LDS.128 R12, [R26+-0x10] ;  /* 0xfffff0001a0c7984 */ /* 0x000e280000000c00 */
[----:B------:R-:W-:Y:S04]  /*4060*/  STG.E desc[UR6][R8.64+0x30], R31 ;  /* 0x0000301f08007986 */ /* 0x000fe8000c101906 */
[----:B------:R-:W0:Y:S02]  /*4070*/  LDG.E R20, desc[UR6][R10.64+-0x62c] ;  /* 0xfff9d4060a147981 */ /* 0x000e24000c1e1900 */
[----:B0-----:R-:W-:-:S02]  /*4080*/  FFMA R27, R12, R20, R31 ;  /* 0x000000140c1b7223 */ /* 0x001fc4000000001f */
        /* <DEDUP_REMOVED lines=22> */
[----:B------:R-:W0:Y:S04]  /*41f0*/  LDS.128 R12, [R26] ;  /* 0x000000001a0c7984 */ /* 0x000e280000000c00 */
[----:B------:R-:W-:Y:S04]  /*4200*/  STG.E desc[UR6][R8.64+0x30], R31 ;  /* 0x0000301f08007986 */ /* 0x000fe8000c101906 */
[----:B------:R-:W0:Y:S02]  /*4210*/  LDG.E R20, desc[UR6][R10.64+-0x61c] ;  /* 0xfff9e4060a147981 */ /* 0x000e24000c1e1900 */
[----:B0-----:R-:W-:-:S02]  /*4220*/  FFMA R27, R12, R20, R31 ;  /* 0x000000140c1b7223 */ /* 0x001fc4000000001f */
[----:B------:R-:W0:Y:S04]  /*4230*/  LDS.128 R20, [R25] ;  /* 0x0000000019147984 */ /* 0x000e280000000c00 */
        /* <DEDUP_REMOVED lines=21> */
[----:B------:R-:W0:Y:S04]  /*4390*/  LDS.128 R12, [R26+0x10] ;  /* 0x000010001a0c7984 */ /* 0x000e280000000c00 */
[----:B------:R-:W-:Y:S04]  /*43a0*/  STG.E desc[UR6][R8.64+0x30], R31 ;  /* 0x0000301f08007986 */ /* 0x000fe8000c101906 */
[----:B------:R-:W0:Y:S02]  /*43b0*/  LDG.E R20, desc[UR6][R10.64+-0x60c] ;  /* 0xfff9f4060a147981 */ /* 0x000e24000c1e1900 */
[----:B0-----:R-:W-:-:S02]  /*43c0*/  FFMA R27, R12, R20, R31 ;  /* 0x000000140c1b7223 */ /* 0x001fc4000000001f */
[----:B------:R-:W0:Y:S04]  /*43d0*/  LDS.128 R20, [R25+0x10] ;  /* 0x0000100019147984 */ /* 0x000e280000000c00 */
[----:B------:R1:W-:Y:S04]  /*43e0*/  STG.E desc[UR6][R8.64+0x30], R27 ;  /* 0x0000301b08007986 */ /* 0x0003e8000c101906 */
[----:B------:R-:W0:Y:S02]  /*43f0*/  LDG.E R12, desc[UR6][R10.64+-0xc] ;  /* 0xfffff4060a0c7981 */ /* 0x000e24000c1e1900 */
[----:B0-----:R-:W-:-:S05]  /*4400*/  FFMA R12, R20, R12, R27 ;  /* 0x0000000c140c7223 */ /* 0x001fca000000001b */
[----:B------:R0:W-:Y:S04]  /*4410*/  STG.E desc[UR6][R8.64+0x30], R12 ;  /* 0x0000300c08007986 */ /* 0x0001e8000c101906 */
[----:B------:R-:W2:Y:S02]  /*4420*/  LDG.E R29, desc[UR6][R10.64+-0x608] ;  /* 0xfff9f8060a1d7981 */ /* 0x000ea4000c1e1900 */
[----:B--2---:R-:W-:-:S05]  /*4430*/  FFMA R13, R29, R13, R12 ;  /* 0x0000000d1d0d7223 */ /* 0x004fca000000000c */
[----:B------:R2:W-:Y:S04]  /*4440*/  STG.E desc[UR6][R8.64+0x30], R13 ;  /* 0x0000300d08007986 */ /* 0x0005e8000c101906 */
[----:B------:R-:W3:Y:S02]  /*4450*/  LDG.E R20, desc[UR6][R10.64+-0x8] ;  /* 0xfffff8060a147981 */ /* 0x000ee4000c1e1900 */
[----:B---3--:R-:W-:-:S05]  /*4460*/  FFMA R21, R20, R21, R13 ;  /* 0x0000001514157223 */ /* 0x008fca000000000d */
[----:B------:R3:W-:Y:S04]  /*4470*/  STG.E desc[UR6][R8.64+0x30], R21 ;  /* 0x0000301508007986 */ /* 0x0007e8000c101906 */
[----:B------:R-:W1:Y:S02]  /*4480*/  LDG.E R20, desc[UR6][R10.64+-0x604] ;  /* 0xfff9fc060a147981 */ /* 0x000e64000c1e1900 */
[----:B-1----:R-:W-:-:S05]  /*4490*/  FFMA R27, R20, R14, R21 ;  /* 0x0000000e141b7223 */ /* 0x002fca0000000015 */
[----:B------:R3:W-:Y:S04]  /*44a0*/  STG.E desc[UR6][R8.64+0x30], R27 ;  /* 0x0000301b08007986 */ /* 0x0007e8000c101906 */
[----:B------:R-:W4:Y:S02]  /*44b0*/  LDG.E R14, desc[UR6][R10.64+-0x4] ;  /* 0xfffffc060a0e7981 */ /* 0x000f24000c1e1900 */
[----:B----4-:R-:W-:-:S05]  /*44c0*/  FFMA R14, R14, R22, R27 ;  /* 0x000000160e0e7223 */ /* 0x010fca000000001b */
[----:B------:R3:W-:Y:S04]  /*44d0*/  STG.E desc[UR6][R8.64+0x30], R14 ;  /* 0x0000300e08007986 */ /* 0x0007e8000c101906 */
[----:B------:R-:W4:Y:S02]  /*44e0*/  LDG.E R29, desc[UR6][R10.64+-0x600] ;  /* 0xfffa00060a1d7981 */ /* 0x000f24000c1e1900 */
[----:B----4-:R-:W-:-:S05]  /*44f0*/  FFMA R15, R29, R15, R14 ;  /* 0x0000000f1d0f7223 */ /* 0x010fca000000000e */
[----:B------:R3:W-:Y:S04]  /*4500*/  STG.E desc[UR6][R8.64+0x30], R15 ;  /* 0x0000300f08007986 */ /* 0x0007e8000c101906 */
[----:B0-----:R-:W4:Y:S01]  /*4510*/  LDG.E R12, desc[UR6][R10.64] ;  /* 0x000000060a0c7981 */ /* 0x001f22000c1e1900 */
[----:B------:R-:W-:Y:S01]  /*4520*/  UIADD3 UR4, UPT, UPT, UR4, 0x40, URZ ;  /* 0x0000004004047890 */ /* 0x000fe2000fffe0ff */
[----:B------:R-:W-:Y:S01]  /*4530*/  VIADD R26, R26, 0x40 ;  /* 0x000000401a1a7836 */ /* 0x000fe20000000000 */
[----:B------:R-:W-:Y:S02]  /*4540*/  IADD3 R25, PT, PT, R25, 0x40, RZ ;  /* 0x0000004019197810 */ /* 0x000fe40007ffe0ff */
[----:B------:R-:W-:Y:S01]  /*4550*/  UISETP.NE.AND UP0, UPT, UR4, 0x120, UPT ;  /* 0x000001200400788c */ /* 0x000fe2000bf05270 */
[----:B----4-:R-:W-:Y:S01]  /*4560*/  FFMA R23, R12, R23, R15 ;  /* 0x000000170c177223 */ /* 0x010fe2000000000f */
[----:B------:R-:W-:-:S04]  /*4570*/  IADD3 R12, P0, PT, R10, 0x40, RZ ;  /* 0x000000400a0c7810 */ /* 0x000fc80007f1e0ff */
[----:B------:R3:W-:Y:S01]  /*4580*/  STG.E desc[UR6][R8.64+0x30], R23 ;  /* 0x0000301708007986 */ /* 0x0007e2000c101906 */
[----:B--2---:R-:W-:Y:S02]  /*4590*/  IADD3.X R13, PT, PT, RZ, R11, RZ, P0, !PT ;  /* 0x0000000bff0d7210 */ /* 0x004fe400007fe4ff */
[----:B------:R-:W-:Y:S06]  /*45a0*/  BRA.U UP0, `(.L_x_93) ;  /* 0xfffffff9003c7547 */ /* 0x000fec000b83ffff */
[----:B------:R-:W-:Y:S05]  /*45b0*/  @P2 BRA `(.L_x_94) ;  /* 0xfffffff800102947 */ /* 0x000fea000383ffff */
[----:B------:R-:W-:Y:S05]  /*45c0*/  @P1 BRA `(.L_x_95) ;  /* 0xfffffff400ec1947 */ /* 0x000fea000383ffff */
[----:B------:R-:W-:Y:S05]  /*45d0*/  EXIT ;  /* 0x000000000000794d */ /* 0x000fea0003800000 */
        .weak           $__internal_0_$__cuda_sm20_div_rn_f64_full
        .type           $__internal_0_$__cuda_sm20_div_rn_f64_full,@function
        .size           $__internal_0_$__cuda_sm20_div_rn_f64_full,($__internal_1_$__cuda_sm20_dsqrt_rn_f64_mediumpath_v1 - $__internal_0_$__cuda_sm20_div_rn_f64_full)
$__internal_0_$__cuda_sm20_div_rn_f64_full:
[C---:B------:R-:W-:Y:S01]  /*45e0*/  FSETP.GEU.AND P0, PT, |R14|.reuse, 1.469367938527859385e-39, PT ;  /* 0x001000000e00780b */ /* 0x040fe20003f0e200 */
[----:B------:R-:W-:Y:S01]  /*45f0*/  IMAD.MOV.U32 R24, RZ, RZ, R12 ;  /* 0x000000ffff187224 */ /* 0x000fe200078e000c */
[----:B------:R-:W-:Y:S01]  /*4600*/  LOP3.LUT R22, R14, 0x800fffff, RZ, 0xc0, !PT ;  /* 0x800fffff0e167812 */ /* 0x000fe200078ec0ff */
[----:B------:R-:W-:Y:S01]  /*4610*/  IMAD.MOV.U32 R28, RZ, RZ, 0x1 ;  /* 0x00000001ff1c7424 */ /* 0x000fe200078e00ff */
[----:B------:R-:W-:Y:S01]  /*4620*/  MOV R25, R14 ;  /* 0x0000000e00197202 */ /* 0x000fe20000000f00 */
[----:B------:R-:W-:Y:S01]  /*4630*/  BSSY.RECONVERGENT B1, `(.L_x_96) ;  /* 0x000005c000017945 */ /* 0x000fe20003800200 */
[----:B------:R-:W-:Y:S02]  /*4640*/  LOP3.LUT R23, R22, 0x3ff00000, RZ, 0xfc, !PT ;  /* 0x3ff0000016177812 */ /* 0x000fe400078efcff */
[----:B------:R-:W-:Y:S02]  /*4650*/  MOV R22, R12 ;  /* 0x0000000c00167202 */ /* 0x000fe40000000f00 */
[----:B------:R-:W-:-:S02]  /*4660*/  LOP3.LUT R27, R27, R26, RZ, 0x3c, !PT ;  /* 0x0000001a1b1b7212 */ /* 0x000fc400078e3cff */
[----:B------:R-:W-:Y:S01]  /*4670*/  LOP3.LUT R15, R14, 0x7ff00000, RZ, 0xc0, !PT ;  /* 0x7ff000000e0f7812 */ /* 0x000fe200078ec0ff */
[----:B------:R-:W-:Y:S01]  /*4680*/  @!P0 DMUL R22, R24, 8.98846567431157953865e+307 ;  /* 0x7fe0000018168828 */ /* 0x000fe20000000000 */
[----:B------:R-:W-:-:S04]  /*4690*/  LOP3.LUT R26, R27, R26, RZ, 0x3c, !PT ;  /* 0x0000001a1b1a7212 */ /* 0x000fc800078e3cff */
[----:B------:R-:W-:Y:S01]  /*46a0*/  LOP3.LUT R27, R27, R26, RZ, 0x3c, !PT ;  /* 0x0000001a1b1b7212 */ /* 0x000fe200078e3cff */
[----:B------:R-:W0:Y:S03]  /*46b0*/  MUFU.RCP64H R29, R23 ;  /* 0x00000017001d7308 */ /* 0x000e260000001800 */
[C---:B------:R-:W-:Y:S02]  /*46c0*/  FSETP.GEU.AND P2, PT, |R27|.reuse, 1.469367938527859385e-39, PT ;  /* 0x001000001b00780b */ /* 0x040fe40003f4e200 */
[----:B------:R-:W-:-:S04]  /*46d0*/  LOP3.LUT R12, R27, 0x7ff00000, RZ, 0xc0, !PT ;  /* 0x7ff000001b0c7812 */ /* 0x000fc800078ec0ff */
[----:B------:R-:W-:Y:S02]  /*46e0*/  ISETP.GE.U32.AND P1, PT, R12, R15, PT ;  /* 0x0000000f0c00720c */ /* 0x000fe40003f26070 */
[----:B------:R-:W-:-:S05]  /*46f0*/  @!P0 LOP3.LUT R15, R23, 0x7ff00000, RZ, 0xc0, !PT ;  /* 0x7ff00000170f8812 */ /* 0x000fca00078ec0ff */
[----:B------:R-:W-:Y:S01]  /*4700*/  @!P2 LOP3.LUT R13, R25, 0x7ff00000, RZ, 0xc0, !PT ;  /* 0x7ff00000190da812 */ /* 0x000fe200078ec0ff */
[----:B0-----:R-:W-:Y:S01]  /*4710*/  DFMA R30, R28, -R22, 1 ;  /* 0x3ff000001c1e742b */ /* 0x001fe20000000816 */
[----:B------:R-:W-:Y:S02]  /*4720*/  @!P2 IMAD.MOV.U32 R50, RZ, RZ, RZ ;  /* 0x000000ffff32a224 */ /* 0x000fe400078e00ff */
[----:B------:R-:W-:Y:S02]  /*4730*/  @!P2 ISETP.GE.U32.AND P3, PT, R12, R13, PT ;  /* 0x0000000d0c00a20c */ /* 0x000fe40003f66070 */
[----:B------:R-:W-:-:S03]  /*4740*/  MOV R13, 0x1ca00000 ;  /* 0x1ca00000000d7802 */ /* 0x000fc60000000f00 */
[----:B------:R-:W-:Y:S01]  /*4750*/  DFMA R30, R30, R30, R30 ;  /* 0x0000001e1e1e722b */ /* 0x000fe2000000001e */
[----:B------:R-:W-:-:S04]  /*4760*/  @!P2 SEL R14, R13, 0x63400000, !P3 ;  /* 0x634000000d0ea807 */ /* 0x000fc80005800000 */
[----:B------:R-:W-:-:S03]  /*4770*/  @!P2 LOP3.LUT R14, R14, 0x80000000, R27, 0xf8, !PT ;  /* 0x800000000e0ea812 */ /* 0x000fc600078ef81b */
[----:B------:R-:W-:Y:S01]  /*4780*/  DFMA R30, R28, R30, R28 ;  /* 0x0000001e1c1e722b */ /* 0x000fe2000000001c */
[----:B------:R-:W-:Y:S02]  /*4790*/  @!P2 LOP3.LUT R51, R14, 0x100000, RZ, 0xfc, !PT ;  /* 0x001000000e33a812 */ /* 0x000fe400078efcff */
[----:B------:R-:W-:Y:S02]  /*47a0*/  SEL R28, R13, 0x63400000, !P1 ;  /* 0x634000000d1c7807 */ /* 0x000fe40004800000 */
[----:B------:R-:W-:Y:S02]  /*47b0*/  MOV R14, R12 ;  /* 0x0000000c000e7202 */ /* 0x000fe40000000f00 */
[----:B------:R-:W-:Y:S01]  /*47c0*/  LOP3.LUT R29, R28, 0x800fffff, R27, 0xf8, !PT ;  /* 0x800fffff1c1d7812 */ /* 0x000fe200078ef81b */
[----:B------:R-:W-:Y:S01]  /*47d0*/  DFMA R52, R30, -R22, 1 ;  /* 0x3ff000001e34742b */ /* 0x000fe20000000816 */
[----:B------:R-:W-:-:S06]  /*47e0*/  MOV R28, R26 ;  /* 0x0000001a001c7202 */ /* 0x000fcc0000000f00 */
[----:B------:R-:W-:Y:S02]  /*47f0*/  @!P2 DFMA R28, R28, 2, -R50 ;  /* 0x400000001c1ca82b */ /* 0x000fe40000000832 */
[----:B------:R-:W-:-:S08]  /*4800*/  DFMA R52, R30, R52, R30 ;  /* 0x000000341e34722b */ /* 0x000fd0000000001e */
[----:B------:R-:W-:Y:S01]  /*4810*/  @!P2 LOP3.LUT R14, R29, 0x7ff00000, RZ, 0xc0, !PT ;  /* 0x7ff000001d0ea812 */ /* 0x000fe200078ec0ff */
[----:B------:R-:W-:-:S03]  /*4820*/  DMUL R50, R52, R28 ;  /* 0x0000001c34327228 */ /* 0x000fc60000000000 */
[----:B------:R-:W-:-:S04]  /*4830*/  IADD3 R16, PT, PT, R14, -0x1, RZ ;  /* 0xffffffff0e107810 */ /* 0x000fc80007ffe0ff */
[----:B------:R-:W-:Y:S01]  /*4840*/  ISETP.GT.U32.AND P0, PT, R16, 0x7feffffe, PT ;  /* 0x7feffffe1000780c */ /* 0x000fe20003f04070 */
[----:B------:R-:W-:Y:S01]  /*4850*/  VIADD R16, R15, 0xffffffff ;  /* 0xffffffff0f107836 */ /* 0x000fe20000000000 */
[----:B------:R-:W-:-:S04]  /*4860*/  DFMA R30, R50, -R22, R28 ;  /* 0x80000016321e722b */ /* 0x000fc8000000001c */
[----:B------:R-:W-:-:S04]  /*4870*/  ISETP.GT.U32.OR P0, PT, R16, 0x7feffffe, P0 ;  /* 0x7feffffe1000780c */ /* 0x000fc80000704470 */
[----:B------:R-:W-:-:S09]  /*4880*/  DFMA R30, R52, R30, R50 ;  /* 0x0000001e341e722b */ /* 0x000fd20000000032 */
[----:B------:R-:W-:Y:S05]  /*4890*/  @P0 BRA `(.L_x_97) ;  /* 0x0000000000740947 */ /* 0x000fea0003800000 */
[----:B------:R-:W-:-:S04]  /*48a0*/  LOP3.LUT R14, R25, 0x7ff00000, RZ, 0xc0, !PT ;  /* 0x7ff00000190e7812 */ /* 0x000fc800078ec0ff */
[CC--:B------:R-:W-:Y:S02]  /*48b0*/  VIADDMNMX R15, R12.reuse, -R14.reuse, 0xb9600000, !PT ;  /* 0xb96000000c0f7446 */ /* 0x0c0fe4000780090e */
[----:B------:R-:W-:Y:S01]  /*48c0*/  ISETP.GE.U32.AND P0, PT, R12, R14, PT ;  /* 0x0000000e0c00720c */ /* 0x000fe20003f06070 */
[----:B------:R-:W-:Y:S01]  /*48d0*/  IMAD.MOV.U32 R14, RZ, RZ, RZ ;  /* 0x000000ffff0e7224 */ /* 0x000fe200078e00ff */
[----:B------:R-:W-:Y:S02]  /*48e0*/  VIMNMX R15, PT, PT, R15, 0x46a00000, PT ;  /* 0x46a000000f0f7848 */ /* 0x000fe40003fe0100 */
[----:B------:R-:W-:-:S04]  /*48f0*/  SEL R13, R13, 0x63400000, !P0 ;  /* 0x634000000d0d7807 */ /* 0x000fc80004000000 */
[----:B------:R-:W-:-:S04]  /*4900*/  IADD3 R13, PT, PT, -R13, R15, RZ ;  /* 0x0000000f0d0d7210 */ /* 0x000fc80007ffe1ff */
[----:B------:R-:W-:-:S06]  /*4910*/  IADD3 R15, PT, PT, R13, 0x7fe00000, RZ ;  /* 0x7fe000000d0f7810 */ /* 0x000fcc0007ffe0ff */
[----:B------:R-:W-:-:S10]  /*4920*/  DMUL R50, R30, R14 ;  /* 0x0000000e1e327228 */ /* 0x000fd40000000000 */
[----:B------:R-:W-:-:S13]  /*4930*/  FSETP.GTU.AND P0, PT, |R51|, 1.469367938527859385e-39, PT ;  /* 0x001000003300780b */ /* 0x000fda0003f0c200 */
[----:B------:R-:W-:Y:S05]  /*4940*/  @P0 BRA `(.L_x_98) ;  /* 0x0000000000a80947 */ /* 0x000fea0003800000 */
[----:B------:R-:W-:-:S06]  /*4950*/  DFMA R22, R30, -R22, R28 ;  /* 0x800000161e16722b */ /* 0x000fcc000000001c */
[----:B------:R-:W-:-:S04]  /*4960*/  MOV R22, RZ ;  /* 0x000000ff00167202 */ /* 0x000fc80000000f00 */
[C---:B------:R-:W-:Y:S02]  /*4970*/  FSETP.NEU.AND P0, PT, R23.reuse, RZ, PT ;  /* 0x000000ff1700720b */ /* 0x040fe40003f0d000 */
[----:B------:R-:W-:-:S04]  /*4980*/  LOP3.LUT R24, R23, 0x80000000, R25, 0x48, !PT ;  /* 0x8000000017187812 */ /* 0x000fc800078e4819 */
[----:B------:R-:W-:-:S07]  /*4990*/  LOP3.LUT R23, R24, R15, RZ, 0xfc, !PT ;  /* 0x0000000f18177212 */ /* 0x000fce00078efcff */
[----:B------:R-:W-:Y:S05]  /*49a0*/  @!P0 BRA `(.L_x_98) ;  /* 0x0000000000908947 */ /* 0x000fea0003800000 */
[C---:B------:R-:W-:Y:S01]  /*49b0*/  IADD3 R15, PT, PT, -R13.reuse, RZ, RZ ;  /* 0x000000ff0d0f7210 */ /* 0x040fe20007ffe1ff */
[----:B------:R-:W-:Y:S01]  /*49c0*/  IMAD.MOV.U32 R14, RZ, RZ, RZ ;  /* 0x000000ffff0e7224 */ /* 0x000fe200078e00ff */
[----:B------:R-:W-:-:S05]  /*49d0*/  IADD3 R13, PT, PT, -R13, -0x43300000, RZ ;  /* 0xbcd000000d0d7810 */ /* 0x000fca0007ffe1ff */
[----:B------:R-:W-:Y:S02]  /*49e0*/  DFMA R14, R50, -R14, R30 ;  /* 0x8000000e320e722b */ /* 0x000fe4000000001e */
[----:B------:R-:W-:-:S08]  /*49f0*/  DMUL.RP R30, R30, R22 ;  /* 0x000000161e1e7228 */ /* 0x000fd00000008000 */
[----:B------:R-:W-:Y:S02]  /*4a00*/  FSETP.NEU.AND P0, PT, |R15|, R13, PT ;  /* 0x0000000d0f00720b */ /* 0x000fe40003f0d200 */
[----:B------:R-:W-:Y:S02]  /*4a10*/  LOP3.LUT R24, R31, R24, RZ, 0x3c, !PT ;  /* 0x000000181f187212 */ /* 0x000fe400078e3cff */
[----:B------:R-:W-:Y:S02]  /*4a20*/  FSEL R12, R30, R50, !P0 ;  /* 0x000000321e0c7208 */ /* 0x000fe40004000000 */
[----:B------:R-:W-:Y:S02]  /*4a30*/  FSEL R24, R24, R51, !P0 ;  /* 0x0000003318187208 */ /* 0x000fe40004000000 */
[----:B------:R-:W-:Y:S02]  /*4a40*/  MOV R50, R12 ;  /* 0x0000000c00327202 */ /* 0x000fe40000000f00 */
[----:B------:R-:W-:Y:S01]  /*4a50*/  MOV R51, R24 ;  /* 0x0000001800337202 */ /* 0x000fe20000000f00 */
[----:B------:R-:W-:Y:S06]  /*4a60*/  BRA `(.L_x_98) ;  /* 0x0000000000607947 */ /* 0x000fec0003800000 */
.L_x_97:
[----:B------:R-:W-:-:S14]  /*4a70*/  DSETP.NAN.AND P0, PT, R26, R26, PT ;  /* 0x0000001a1a00722a */ /* 0x000fdc0003f08000 */
[----:B------:R-:W-:Y:S05]  /*4a80*/  @P0 BRA `(.L_x_99) ;  /* 0x00000000004c0947 */ /* 0x000fea0003800000 */
[----:B------:R-:W-:-:S14]  /*4a90*/  DSETP.NAN.AND P0, PT, R24, R24, PT ;  /* 0x000000181800722a */ /* 0x000fdc0003f08000 */
[----:B------:R-:W-:Y:S05]  /*4aa0*/  @P0 BRA `(.L_x_100) ;  /* 0x0000000000340947 */ /* 0x000fea0003800000 */
[----:B------:R-:W-:Y:S01]  /*4ab0*/  ISETP.NE.AND P0, PT, R14, R15, PT ;  /* 0x0000000f0e00720c */ /* 0x000fe20003f05270 */
[----:B------:R-:W-:Y:S01]  /*4ac0*/  IMAD.MOV.U32 R50, RZ, RZ, 0x0 ;  /* 0x00000000ff327424 */ /* 0x000fe200078e00ff */
[----:B------:R-:W-:-:S11]  /*4ad0*/  MOV R51, 0xfff80000 ;  /* 0xfff8000000337802 */ /* 0x000fd60000000f00 */
[----:B------:R-:W-:Y:S05]  /*4ae0*/  @!P0 BRA `(.L_x_98) ;  /* 0x0000000000408947 */ /* 0x000fea0003800000 */
[----:B------:R-:W-:Y:S02]  /*4af0*/  ISETP.NE.AND P0, PT, R14, 0x7ff00000, PT ;  /* 0x7ff000000e00780c */ /* 0x000fe40003f05270 */
[----:B------:R-:W-:Y:S02]  /*4b00*/  LOP3.LUT R24, R27, 0x80000000, R25, 0x48, !PT ;  /* 0x800000001b187812 */ /* 0x000fe400078e4819 */
[----:B------:R-:W-:-:S13]  /*4b10*/  ISETP.EQ.OR P0, PT, R15, RZ, !P0 ;  /* 0x000000ff0f00720c */ /* 0x000fda0004702670 */
[----:B------:R-:W-:Y:S01]  /*4b20*/  @P0 LOP3.LUT R12, R24, 0x7ff00000, RZ, 0xfc, !PT ;  /* 0x7ff00000180c0812 */ /* 0x000fe200078efcff */
[----:B------:R-:W-:Y:S01]  /*4b30*/  @!P0 IMAD.MOV.U32 R51, RZ, RZ, R24 ;  /* 0x000000ffff338224 */ /* 0x000fe200078e0018 */
[----:B------:R-:W-:Y:S02]  /*4b40*/  @!P0 MOV R50, RZ ;  /* 0x000000ff00328202 */ /* 0x000fe40000000f00 */
[----:B------:R-:W-:Y:S02]  /*4b50*/  @P0 MOV R50, RZ ;  /* 0x000000ff00320202 */ /* 0x000fe40000000f00 */
[----:B------:R-:W-:Y:S01]  /*4b60*/  @P0 MOV R51, R12 ;  /* 0x0000000c00330202 */ /* 0x000fe20000000f00 */
[----:B------:R-:W-:Y:S06]  /*4b70*/  BRA `(.L_x_98) ;  /* 0x00000000001c7947 */ /* 0x000fec0003800000 */
.L_x_100:
[----:B------:R-:W-:-:S05]  /*4b80*/  LOP3.LUT R50, R25, 0x80000, RZ, 0xfc, !PT ;  /* 0x0008000019327812 */ /* 0x000fca00078efcff */
[----:B------:R-:W-:Y:S01]  /*4b90*/  IMAD.MOV.U32 R51, RZ, RZ, R50 ;  /* 0x000000ffff337224 */ /* 0x000fe200078e0032 */
[----:B------:R-:W-:Y:S01]  /*4ba0*/  MOV R50, R24 ;  /* 0x0000001800327202 */ /* 0x000fe20000000f00 */
[----:B------:R-:W-:Y:S06]  /*4bb0*/  BRA `(.L_x_98) ;  /* 0x00000000000c7947 */ /* 0x000fec0003800000 */
.L_x_99:
[----:B------:R-:W-:-:S04]  /*4bc0*/  LOP3.LUT R50, R27, 0x80000, RZ, 0xfc, !PT ;  /* 0x000800001b327812 */ /* 0x000fc800078efcff */
[----:B------:R-:W-:Y:S01]  /*4bd0*/  MOV R51, R50 ;  /* 0x0000003200337202 */ /* 0x000fe20000000f00 */
[----:B------:R-:W-:-:S07]  /*4be0*/  IMAD.MOV.U32 R50, RZ, RZ, R26 ;  /* 0x000000ffff327224 */ /* 0x000fce00078e001a */
.L_x_98:
[----:B------:R-:W-:Y:S05]  /*4bf0*/  BSYNC.RECONVERGENT B1 ;  /* 0x0000000000017941 */ /* 0x000fea0003800200 */
.L_x_96:
[----:B------:R-:W-:Y:S02]  /*4c00*/  HFMA2 R15, -RZ, RZ, 0, 0 ;  /* 0x00000000ff0f7431 */ /* 0x000fe400000001ff */
[----:B------:R-:W-:Y:S01]  /*4c10*/  IMAD.MOV.U32 R14, RZ, RZ, R4 ;  /* 0x000000ffff0e7224 */ /* 0x000fe200078e0004 */
[----:B------:R-:W-:Y:S02]  /*4c20*/  MOV R12, R50 ;  /* 0x00000032000c7202 */ /* 0x000fe40000000f00 */
[----:B------:R-:W-:Y:S01]  /*4c30*/  MOV R13, R51 ;  /* 0x00000033000d7202 */ /* 0x000fe20000000f00 */
[----:B------:R-:W-:Y:S06]  /*4c40*/  RET.REL.NODEC R14 `(_Z14value_to_spectiP5block) ;  /* 0xffffffb00eec7950 */ /* 0x000fec0003c3ffff */
        .weak           $__internal_1_$__cuda_sm20_dsqrt_rn_f64_mediumpath_v1
        .type           $__internal_1_$__cuda_sm20_dsqrt_rn_f64_mediumpath_v1,@function
        .size           $__internal_1_$__cuda_sm20_dsqrt_rn_f64_mediumpath_v1,($__internal_2_$__cuda_sm20_sqrt_rn_f32_slowpath - $__internal_1_$__cuda_sm20_dsqrt_rn_f64_mediumpath_v1)
$__internal_1_$__cuda_sm20_dsqrt_rn_f64_mediumpath_v1:
[----:B------:R-:W-:Y:S01]  /*4c50*/  ISETP.GE.U32.AND P0, PT, R23, -0x3400000, PT ;  /* 0xfcc000001700780c */ /* 0x000fe20003f06070 */
[----:B------:R-:W-:Y:S01]  /*4c60*/  BSSY.RECONVERGENT B2, `(.L_x_101) ;  /* 0x000002b000027945 */ /* 0x000fe20003800200 */
[----:B------:R-:W-:Y:S01]  /*4c70*/  LOP3.LUT R25, R25, R24, RZ, 0x3c, !PT ;  /* 0x0000001819197212 */ /* 0x000fe200078e3cff */
[----:B------:R-:W-:Y:S01]  /*4c80*/  IMAD.MOV.U32 R27, RZ, RZ, R13 ;  /* 0x000000ffff1b7224 */ /* 0x000fe200078e000d */
[----:B------:R-:W-:Y:S01]  /*4c90*/  MOV R23, R22 ;  /* 0x0000001600177202 */ /* 0x000fe20000000f00 */
[----:B------:R-:W-:Y:S01]  /*4ca0*/  IMAD.MOV.U32 R13, RZ, RZ, R4 ;  /* 0x000000ffff0d7224 */ /* 0x000fe200078e0004 */
[C---:B------:R-:W-:Y:S02]  /*4cb0*/  LOP3.LUT R24, R25.reuse, R24, RZ, 0x3c, !PT ;  /* 0x0000001819187212 */ /* 0x040fe400078e3cff */
[----:B------:R-:W-:Y:S02]  /*4cc0*/  MOV R26, R14 ;  /* 0x0000000e001a7202 */ /* 0x000fe40000000f00 */
[----:B------:R-:W-:-:S02]  /*4cd0*/  LOP3.LUT R25, R25, R24, RZ, 0x3c, !PT ;  /* 0x0000001819197212 */ /* 0x000fc400078e3cff */
[----:B------:R-:W-:Y:S01]  /*4ce0*/  MOV R22, R15 ;  /* 0x0000000f00167202 */ /* 0x000fe20000000f00 */
[----:B------:R-:W-:Y:S06]  /*4cf0*/  @!P0 BRA `(.L_x_102) ;  /* 0x0000000000208947 */ /* 0x000fec0003800000 */
[----:B------:R-:W-:-:S10]  /*4d00*/  DFMA.RM R22, R26, R22, R12 ;  /* 0x000000161a16722b */ /* 0x000fd4000000400c */
[----:B------:R-:W-:-:S04]  /*4d10*/  IADD3 R12, P0, PT, R22, 0x1, RZ ;  /* 0x00000001160c7810 */ /* 0x000fc80007f1e0ff */
[----:B------:R-:W-:-:S06]  /*4d20*/  IADD3.X R13, PT, PT, RZ, R23, RZ, P0, !PT ;  /* 0x00000017ff0d7210 */ /* 0x000fcc00007fe4ff */
[----:B------:R-:W-:-:S08]  /*4d30*/  DFMA.RP R24, -R22, R12, R24 ;  /* 0x0000000c1618722b */ /* 0x000fd00000008118 */
[----:B------:R-:W-:-:S06]  /*4d40*/  DSETP.GT.AND P0, PT, R24, RZ, PT ;  /* 0x000000ff1800722a */ /* 0x000fcc0003f04000 */
[----:B------:R-:W-:Y:S02]  /*4d50*/  FSEL R12, R12, R22, P0 ;  /* 0x000000160c0c7208 */ /* 0x000fe40000000000 */
[----:B------:R-:W-:Y:S01]  /*4d60*/  FSEL R13, R13, R23, P0 ;  /* 0x000000170d0d7208 */ /* 0x000fe20000000000 */
[----:B------:R-:W-:Y:S06]  /*4d70*/  BRA `(.L_x_103) ;  /* 0x0000000000647947 */ /* 0x000fec0003800000 */
.L_x_102:
[----:B------:R-:W-:-:S14]  /*4d80*/  DSETP.NE.AND P0, PT, R24, RZ, PT ;  /* 0x000000ff1800722a */ /* 0x000fdc0003f05000 */
[----:B------:R-:W-:Y:S05]  /*4d90*/  @!P0 BRA `(.L_x_104) ;  /* 0x0000000000588947 */ /* 0x000fea0003800000 */
[----:B------:R-:W-:-:S13]  /*4da0*/  ISETP.GE.AND P0, PT, R25, RZ, PT ;  /* 0x000000ff1900720c */ /* 0x000fda0003f06270 */
[----:B------:R-:W-:Y:S01]  /*4db0*/  @!P0 MOV R12, 0x0 ;  /* 0x00000000000c8802 */ /* 0x000fe20000000f00 */
[----:B------:R-:W-:Y:S01]  /*4dc0*/  @!P0 IMAD.MOV.U32 R13, RZ, RZ, -0x80000 ;  /* 0xfff80000ff0d8424 */ /* 0x000fe200078e00ff */
[----:B------:R-:W-:Y:S06]  /*4dd0*/  @!P0 BRA `(.L_x_103) ;  /* 0x00000000004c8947 */ /* 0x000fec0003800000 */
[----:B------:R-:W-:-:S13]  /*4de0*/  ISETP.GT.AND P0, PT, R25, 0x7fefffff, PT ;  /* 0x7fefffff1900780c */ /* 0x000fda0003f04270 */
[----:B------:R-:W-:Y:S05]  /*4df0*/  @P0 BRA `(.L_x_104) ;  /* 0x0000000000400947 */ /* 0x000fea0003800000 */
[----:B------:R-:W-:Y:S01]  /*4e00*/  DMUL R24, R24, 8.11296384146066816958e+31 ;  /* 0x4690000018187828 */ /* 0x000fe20000000000 */
[----:B------:R-:W-:Y:S01]  /*4e10*/  MOV R22, RZ ;  /* 0x000000ff00167202 */ /* 0x000fe20000000f00 */
[----:B------:R-:W-:Y:S01]  /*4e20*/  IMAD.MOV.U32 R13, RZ, RZ, 0x3fd80000 ;  /* 0x3fd80000ff0d7424 */ /* 0x000fe200078e00ff */
[----:B------:R-:W-:-:S03]  /*4e30*/  MOV R12, 0x0 ;  /* 0x00000000000c7802 */ /* 0x000fc60000000f00 */
[----:B------:R-:W0:Y:S02]  /*4e40*/  MUFU.RSQ64H R23, R25 ;  /* 0x0000001900177308 */ /* 0x000e240000001c00 */
[----:B0-----:R-:W-:-:S08]  /*4e50*/  DMUL R14, R22, R22 ;  /* 0x00000016160e7228 */ /* 0x001fd00000000000 */
[----:B------:R-:W-:-:S08]  /*4e60*/  DFMA R14, R24, -R14, 1 ;  /* 0x3ff00000180e742b */ /* 0x000fd0000000080e */
[----:B------:R-:W-:Y:S02]  /*4e70*/  DFMA R12, R14, R12, 0.5 ;  /* 0x3fe000000e0c742b */ /* 0x000fe4000000000c */
[----:B------:R-:W-:-:S08]  /*4e80*/  DMUL R14, R22, R14 ;  /* 0x0000000e160e7228 */ /* 0x000fd00000000000 */
[----:B------:R-:W-:-:S08]  /*4e90*/  DFMA R14, R12, R14, R22 ;  /* 0x0000000e0c0e722b */ /* 0x000fd00000000016 */
[----:B------:R-:W-:Y:S02]  /*4ea0*/  DMUL R12, R24, R14 ;  /* 0x0000000e180c7228 */ /* 0x000fe40000000000 */
[----:B------:R-:W-:-:S06]  /*4eb0*/  IADD3 R15, PT, PT, R15, -0x100000, RZ ;  /* 0xfff000000f0f7810 */ /* 0x000fcc0007ffe0ff */
[----:B------:R-:W-:-:S08]  /*4ec0*/  DFMA R24, R12, -R12, R24 ;  /* 0x8000000c0c18722b */ /* 0x000fd00000000018 */
[----:B------:R-:W-:-:S10]  /*4ed0*/  DFMA R12, R14, R24, R12 ;  /* 0x000000180e0c722b */ /* 0x000fd4000000000c */
[----:B------:R-:W-:Y:S01]  /*4ee0*/  IADD3 R13, PT, PT, R13, -0x3500000, RZ ;  /* 0xfcb000000d0d7810 */ /* 0x000fe20007ffe0ff */
[----:B------:R-:W-:Y:S06]  /*4ef0*/  BRA `(.L_x_103) ;  /* 0x0000000000047947 */ /* 0x000fec0003800000 */
.L_x_104:
[----:B------:R-:W-:-:S11]  /*4f00*/  DADD R12, R24, R24 ;  /* 0x00000000180c7229 */ /* 0x000fd60000000018 */
.L_x_103:
[----:B------:R-:W-:Y:S05]  /*4f10*/  BSYNC.RECONVERGENT B2 ;  /* 0x0000000000027941 */ /* 0x000fea0003800200 */
.L_x_101:
[----:B------:R-:W-:Y:S01]  /*4f20*/  HFMA2 R15, -RZ, RZ, 0, 0 ;  /* 0x00000000ff0f7431 */ /* 0x000fe200000001ff */
[----:B------:R-:W-:Y:S01]  /*4f30*/  MOV R14, R16 ;  /* 0x00000010000e7202 */ /* 0x000fe20000000f00 */
[----:B------:R-:W-:-:S03]  /*4f40*/  IMAD.MOV.U32 R4, RZ, RZ, R13 ;  /* 0x000000ffff047224 */ /* 0x000fc600078e000d */
[----:B------:R-:W-:Y:S05]  /*4f50*/  RET.REL.NODEC R14 `(_Z14value_to_spectiP5block) ;  /* 0xffffffb00e287950 */ /* 0x000fea0003c3ffff */
        .weak           $__internal_2_$__cuda_sm20_sqrt_rn_f32_slowpath
        .type           $__internal_2_$__cuda_sm20_sqrt_rn_f32_slowpath,@function
        .size           $__internal_2_$__cuda_sm20_sqrt_rn_f32_slowpath,($__internal_3_$__cuda_sm3x_div_rn_noftz_f32_slowpath - $__internal_2_$__cuda_sm20_sqrt_rn_f32_slowpath)
$__internal_2_$__cuda_sm20_sqrt_rn_f32_slowpath:
[----:B------:R-:W-:-:S13]  /*4f60*/  LOP3.LUT P0, RZ, R4, 0x7fffffff, RZ, 0xc0, !PT ;  /* 0x7fffffff04ff7812 */ /* 0x000fda000780c0ff */
[----:B------:R-:W-:Y:S01]  /*4f70*/  @!P0 IMAD.MOV.U32 R15, RZ, RZ, R4 ;  /* 0x000000ffff0f8224 */ /* 0x000fe200078e0004 */
[----:B------:R-:W-:Y:S06]  /*4f80*/  @!P0 BRA `(.L_x_105) ;  /* 0x0000000000408947 */ /* 0x000fec0003800000 */
[----:B------:R-:W-:-:S13]  /*4f90*/  FSETP.GEU.FTZ.AND P0, PT, R4, RZ, PT ;  /* 0x000000ff0400720b */ /* 0x000fda0003f1e000 */
[----:B------:R-:W-:Y:S01]  /*4fa0*/  @!P0 MOV R15, 0x7fffffff ;  /* 0x7fffffff000f8802 */ /* 0x000fe20000000f00 */
[----:B------:R-:W-:Y:S06]  /*4fb0*/  @!P0 BRA `(.L_x_105) ;  /* 0x0000000000348947 */ /* 0x000fec0003800000 */
[----:B------:R-:W-:-:S13]  /*4fc0*/  FSETP.GTU.FTZ.AND P0, PT, |R4|, +INF , PT ;  /* 0x7f8000000400780b */ /* 0x000fda0003f1c200 */
[----:B------:R-:W-:Y:S01]  /*4fd0*/  @P0 FADD.FTZ R15, R4, 1 ;  /* 0x3f800000040f0421 */ /* 0x000fe20000010000 */
[----:B------:R-:W-:Y:S06]  /*4fe0*/  @P0 BRA `(.L_x_105) ;  /* 0x0000000000280947 */ /* 0x000fec0003800000 */
[----:B------:R-:W-:-:S13]  /*4ff0*/  FSETP.NEU.FTZ.AND P0, PT, |R4|, +INF , PT ;  /* 0x7f8000000400780b */ /* 0x000fda0003f1d200 */
[----:B------:R-:W-:-:S04]  /*5000*/  @P0 FFMA R16, R4, 1.84467440737095516160e+19, RZ ;  /* 0x5f80000004100823 */ /* 0x000fc800000000ff */
[----:B------:R-:W0:Y:S02]  /*5010*/  @P0 MUFU.RSQ R15, R16 ;  /* 0x00000010000f0308 */ /* 0x000e240000001400 */
[----:B0-----:R-:W-:Y:S01]  /*5020*/  @P0 FMUL.FTZ R13, R16, R15 ;  /* 0x0000000f100d0220 */ /* 0x001fe20000410000 */
[----:B------:R-:W-:Y:S01]  /*5030*/  @P0 FMUL.FTZ R14, R15, 0.5 ;  /* 0x3f0000000f0e0820 */ /* 0x000fe20000410000 */
[----:B------:R-:W-:Y:S02]  /*5040*/  @!P0 MOV R15, R4 ;  /* 0x00000004000f8202 */ /* 0x000fe40000000f00 */
[----:B------:R-:W-:-:S04]  /*5050*/  @P0 FADD.FTZ R22, -R13, -RZ ;  /* 0x800000ff0d160221 */ /* 0x000fc80000010100 */
[----:B------:R-:W-:-:S04]  /*5060*/  @P0 FFMA R22, R13, R22, R16 ;  /* 0x000000160d160223 */ /* 0x000fc80000000010 */
[----:B------:R-:W-:-:S04]  /*5070*/  @P0 FFMA R14, R22, R14, R13 ;  /* 0x0000000e160e0223 */ /* 0x000fc8000000000d */
[----:B------:R-:W-:-:S07]  /*5080*/  @P0 FMUL.FTZ R15, R14, 2.3283064365386962891e-10 ;  /* 0x2f8000000e0f0820 */ /* 0x000fce0000410000 */
.L_x_105:
[----:B------:R-:W-:-:S04]  /*5090*/  IMAD.MOV.U32 R13, RZ, RZ, 0x0 ;  /* 0x00000000ff0d7424 */ /* 0x000fc800078e00ff */
[----:B------:R-:W-:Y:S05]  /*50a0*/  RET.REL.NODEC R12 `(_Z14value_to_spectiP5block) ;  /* 0xffffffac0cd47950 */ /* 0x000fea0003c3ffff */
        .weak           $__internal_3_$__cuda_sm3x_div_rn_noftz_f32_slowpath
        .type           $__internal_3_$__cuda_sm3x_div_rn_noftz_f32_slowpath,@function
        .size           $__internal_3_$__cuda_sm3x_div_rn_noftz_f32_slowpath,(.L_x_122 - $__internal_3_$__cuda_sm3x_div_rn_noftz_f32_slowpath)
$__internal_3_$__cuda_sm3x_div_rn_noftz_f32_slowpath:
[----:B------:R-:W-:Y:S01]  /*50b0*/  SHF.R.U32.HI R15, RZ, 0x17, R16 ;  /* 0x00000017ff0f7819 */ /* 0x000fe20000011610 */
[----:B------:R-:W-:Y:S01]  /*50c0*/  BSSY.RECONVERGENT B1, `(.L_x_106) ;  /* 0x0000062000017945 */ /* 0x000fe20003800200 */
[----:B------:R-:W-:Y:S02]  /*50d0*/  SHF.R.U32.HI R23, RZ, 0x17, R4 ;  /* 0x00000017ff177819 */ /* 0x000fe40000011604 */
[----:B------:R-:W-:Y:S02]  /*50e0*/  LOP3.LUT R15, R15, 0xff, RZ, 0xc0, !PT ;  /* 0x000000ff0f0f7812 */ /* 0x000fe400078ec0ff */
[----:B------:R-:W-:Y:S02]  /*50f0*/  LOP3.LUT R23, R23, 0xff, RZ, 0xc0, !PT ;  /* 0x000000ff17177812 */ /* 0x000fe400078ec0ff */
[----:B------:R-:W-:Y:S02]  /*5100*/  IADD3 R12, PT, PT, R15, -0x1, RZ ;  /* 0xffffffff0f0c7810 */ /* 0x000fe40007ffe0ff */
[----:B------:R-:W-:-:S02]  /*5110*/  IADD3 R14, PT, PT, R23, -0x1, RZ ;  /* 0xffffffff170e7810 */ /* 0x000fc40007ffe0ff */
[----:B------:R-:W-:-:S04]  /*5120*/  ISETP.GT.U32.AND P0, PT, R12, 0xfd, PT ;  /* 0x000000fd0c00780c */ /* 0x000fc80003f04070 */
[----:B------:R-:W-:-:S13]  /*5130*/  ISETP.GT.U32.OR P0, PT, R14, 0xfd, P0 ;  /* 0x000000fd0e00780c */ /* 0x000fda0000704470 */
[----:B------:R-:W-:Y:S01]  /*5140*/  @!P0 IMAD.MOV.U32 R24, RZ, RZ, RZ ;  /* 0x000000ffff188224 */ /* 0x000fe200078e00ff */
[----:B------:R-:W-:Y:S06]  /*5150*/  @!P0 BRA `(.L_x_107) ;  /* 0x00000000005c8947 */ /* 0x000fec0003800000 */
[----:B------:R-:W-:Y:S02]  /*5160*/  FSETP.GTU.FTZ.AND P0, PT, |R4|, +INF , PT ;  /* 0x7f8000000400780b */ /* 0x000fe40003f1c200 */
[----:B------:R-:W-:-:S04]  /*5170*/  FSETP.GTU.FTZ.AND P1, PT, |R16|, +INF , PT ;  /* 0x7f8000001000780b */ /* 0x000fc80003f3c200 */
[----:B------:R-:W-:-:S13]  /*5180*/  PLOP3.LUT P0, PT, P0, P1, PT, 0xf8, 0x8f ;  /* 0x00000000008f781c */ /* 0x000fda0000703f70 */
[----:B------:R-:W-:Y:S05]  /*5190*/  @P0 BRA `(.L_x_108) ;  /* 0x00000004004c0947 */ /* 0x000fea0003800000 */
[----:B------:R-:W-:-:S13]  /*51a0*/  LOP3.LUT P0, RZ, R16, 0x7fffffff, R4, 0xc8, !PT ;  /* 0x7fffffff10ff7812 */ /* 0x000fda000780c804 */
[----:B------:R-:W-:Y:S05]  /*51b0*/  @!P0 BRA `(.L_x_109) ;  /* 0x00000004003c8947 */ /* 0x000fea0003800000 */
[----:B------:R-:W-:Y:S02]  /*51c0*/  FSETP.NEU.FTZ.AND P3, PT, |R4|, +INF , PT ;  /* 0x7f8000000400780b */ /* 0x000fe40003f7d200 */
[----:B------:R-:W-:Y:S02]  /*51d0*/  FSETP.NEU.FTZ.AND P1, PT, |R16|, +INF , PT ;  /* 0x7f8000001000780b */ /* 0x000fe40003f3d200 */
[----:B------:R-:W-:-:S11]  /*51e0*/  FSETP.NEU.FTZ.AND P0, PT, |R4|, +INF , PT ;  /* 0x7f8000000400780b */ /* 0x000fd60003f1d200 */
[----:B------:R-:W-:Y:S05]  /*51f0*/  @!P1 BRA !P3, `(.L_x_109) ;  /* 0x00000004002c9947 */ /* 0x000fea0005800000 */
[----:B------:R-:W-:-:S04]  /*5200*/  LOP3.LUT P3, RZ, R4, 0x7fffffff, RZ, 0xc0, !PT ;  /* 0x7fffffff04ff7812 */ /* 0x000fc8000786c0ff */
[----:B------:R-:W-:-:S13]  /*5210*/  PLOP3.LUT P1, PT, P1, P3, PT, 0x2f, 0xf2 ;  /* 0x0000000000f2781c */ /* 0x000fda0000f26577 */
[----:B------:R-:W-:Y:S05]  /*5220*/  @P1 BRA `(.L_x_110) ;  /* 0x0000000400181947 */ /* 0x000fea0003800000 */
[----:B------:R-:W-:-:S04]  /*5230*/  LOP3.LUT P1, RZ, R16, 0x7fffffff, RZ, 0xc0, !PT ;  /* 0x7fffffff10ff7812 */ /* 0x000fc8000782c0ff */
[----:B------:R-:W-:-:S13]  /*5240*/  PLOP3.LUT P0, PT, P0, P1, PT, 0x2f, 0xf2 ;  /* 0x0000000000f2781c */ /* 0x000fda0000702577 */
[----:B------:R-:W-:Y:S05]  /*5250*/  @P0 BRA `(.L_x_111) ;  /* 0x0000000400000947 */ /* 0x000fea0003800000 */
[----:B------:R-:W-:Y:S02]  /*5260*/  ISETP.GE.AND P0, PT, R14, RZ, PT ;  /* 0x000000ff0e00720c */ /* 0x000fe40003f06270 */
[----:B------:R-:W-:-:S11]  /*5270*/  ISETP.GE.AND P1, PT, R12, RZ, PT ;  /* 0x000000ff0c00720c */ /* 0x000fd60003f26270 */
[----:B------:R-:W-:Y:S01]  /*5280*/  @P0 MOV R24, RZ ;  /* 0x000000ff00180202 */ /* 0x000fe20000000f00 */
[----:B------:R-:W-:Y:S01]  /*5290*/  @!P0 FFMA R4, R4, 1.84467440737095516160e+19, RZ ;  /* 0x5f80000004048823 */ /* 0x000fe200000000ff */
[----:B------:R-:W-:Y:S01]  /*52a0*/  @!P0 MOV R24, 0xffffffc0 ;  /* 0xffffffc000188802 */ /* 0x000fe20000000f00 */
[----:B------:R-:W-:-:S04]  /*52b0*/  @!P1 FFMA R16, R16, 1.84467440737095516160e+19, RZ ;  /* 0x5f80000010109823 */ /* 0x000fc800000000ff */
[----:B------:R-:W-:-:S07]  /*52c0*/  @!P1 VIADD R24, R24, 0x40 ;  /* 0x0000004018189836 */ /* 0x000fce0000000000 */
.L_x_107:
[----:B------:R-:W-:Y:S01]  /*52d0*/  LEA R25, R15, 0xc0800000, 0x17 ;  /* 0xc08000000f197811 */ /* 0x000fe200078eb8ff */
[----:B------:R-:W-:Y:S01]  /*52e0*/  BSSY.RECONVERGENT B2, `(.L_x_112) ;  /* 0x0000036000027945 */ /* 0x000fe20003800200 */
[----:B------:R-:W-:Y:S02]  /*52f0*/  IADD3 R23, PT, PT, R23, -0x7f, RZ ;  /* 0xffffff8117177810 */ /* 0x000fe40007ffe0ff */
[----:B------:R-:W-:-:S03]  /*5300*/  IADD3 R25, PT, PT, -R25, R16, RZ ;  /* 0x0000001019197210 */ /* 0x000fc60007ffe1ff */
[----:B------:R-:W-:Y:S01]  /*5310*/  IMAD R4, R23, -0x800000, R4 ;  /* 0xff80000017047824 */ /* 0x000fe200078e0204 */
[----:B------:R-:W0:Y:S01]  /*5320*/  MUFU.RCP R16, R25 ;  /* 0x0000001900107308 */ /* 0x000e220000001000 */
[----:B------:R-:W-:Y:S01]  /*5330*/  FADD.FTZ R14, -R25, -RZ ;  /* 0x800000ff190e7221 */ /* 0x000fe20000010100 */
[----:B------:R-:W-:-:S05]  /*5340*/  IADD3 R23, PT, PT, R23, 0x7f, -R15 ;  /* 0x0000007f17177810 */ /* 0x000fca0007ffe80f */
[----:B------:R-:W-:Y:S02]  /*5350*/  IMAD.IADD R24, R23, 0x1, R24 ;  /* 0x0000000117187824 */ /* 0x000fe400078e0218 */
[----:B0-----:R-:W-:-:S04]  /*5360*/  FFMA R12, R16, R14, 1 ;  /* 0x3f800000100c7423 */ /* 0x001fc8000000000e */
[----:B------:R-:W-:-:S04]  /*5370*/  FFMA R12, R16, R12, R16 ;  /* 0x0000000c100c7223 */ /* 0x000fc80000000010 */
[----:B------:R-:W-:-:S04]  /*5380*/  FFMA R16, R4, R12, RZ ;  /* 0x0000000c04107223 */ /* 0x000fc800000000ff */
[----:B------:R-:W-:-:S04]  /*5390*/  FFMA R22, R14, R16, R4 ;  /* 0x000000100e167223 */ /* 0x000fc80000000004 */
[----:B------:R-:W-:-:S04]  /*53a0*/  FFMA R22, R12, R22, R16 ;  /* 0x000000160c167223 */ /* 0x000fc80000000010 */
[----:B------:R-:W-:-:S04]  /*53b0*/  FFMA R4, R14, R22, R4 ;  /* 0x000000160e047223 */ /* 0x000fc80000000004 */
[----:B------:R-:W-:-:S05]  /*53c0*/  FFMA R14, R12, R4, R22 ;  /* 0x000000040c0e7223 */ /* 0x000fca0000000016 */
[----:B------:R-:W-:-:S04]  /*53d0*/  SHF.R.U32.HI R15, RZ, 0x17, R14 ;  /* 0x00000017ff0f7819 */ /* 0x000fc8000001160e */
[----:B------:R-:W-:-:S04]  /*53e0*/  LOP3.LUT R15, R15, 0xff, RZ, 0xc0, !PT ;  /* 0x000000ff0f0f7812 */ /* 0x000fc800078ec0ff */
[----:B------:R-:W-:-:S04]  /*53f0*/  IADD3 R15, PT, PT, R15, R24, RZ ;  /* 0x000000180f0f7210 */ /* 0x000fc80007ffe0ff */
[----:B------:R-:W-:-:S04]  /*5400*/  IADD3 R16, PT, PT, R15, -0x1, RZ ;  /* 0xffffffff0f107810 */ /* 0x000fc80007ffe0ff */
[----:B------:R-:W-:-:S13]  /*5410*/  ISETP.GE.U32.AND P0, PT, R16, 0xfe, PT ;  /* 0x000000fe1000780c */ /* 0x000fda0003f06070 */
[----:B------:R-:W-:Y:S05]  /*5420*/  @!P0 BRA `(.L_x_113) ;  /* 0x0000000000808947 */ /* 0x000fea0003800000 */
[----:B------:R-:W-:-:S13]  /*5430*/  ISETP.GT.AND P0, PT, R15, 0xfe, PT ;  /* 0x000000fe0f00780c */ /* 0x000fda0003f04270 */
[----:B------:R-:W-:Y:S05]  /*5440*/  @P0 BRA `(.L_x_114) ;  /* 0x00000000006c0947 */ /* 0x000fea0003800000 */
[----:B------:R-:W-:-:S13]  /*5450*/  ISETP.GE.AND P0, PT, R15, 0x1, PT ;  /* 0x000000010f00780c */ /* 0x000fda0003f06270 */
[----:B------:R-:W-:Y:S05]  /*5460*/  @P0 BRA `(.L_x_115) ;  /* 0x0000000000740947 */ /* 0x000fea0003800000 */
[----:B------:R-:W-:Y:S02]  /*5470*/  ISETP.GE.AND P0, PT, R15, -0x18, PT ;  /* 0xffffffe80f00780c */ /* 0x000fe40003f06270 */
[----:B------:R-:W-:-:S11]  /*5480*/  LOP3.LUT R14, R14, 0x80000000, RZ, 0xc0, !PT ;  /* 0x800000000e0e7812 */ /* 0x000fd600078ec0ff */
[----:B------:R-:W-:Y:S05]  /*5490*/  @!P0 BRA `(.L_x_115) ;  /* 0x0000000000688947 */ /* 0x000fea0003800000 */
[CCC-:B------:R-:W-:Y:S01]  /*54a0*/  FFMA.RZ R16, R12.reuse, R4.reuse, R22.reuse ;  /* 0x000000040c107223 */ /* 0x1c0fe2000000c016 */
[CCC-:B------:R-:W-:Y:S01]  /*54b0*/  FFMA.RP R23, R12.reuse, R4.reuse, R22.reuse ;  /* 0x000000040c177223 */ /* 0x1c0fe20000008016 */
[----:B------:R-:W-:Y:S01]  /*54c0*/  FFMA.RM R4, R12, R4, R22 ;  /* 0x000000040c047223 */ /* 0x000fe20000004016 */
[C---:B------:R-:W-:Y:S01]  /*54d0*/  VIADD R12, R15.reuse, 0x20 ;  /* 0x000000200f0c7836 */ /* 0x040fe20000000000 */
[C---:B------:R-:W-:Y:S02]  /*54e0*/  ISETP.NE.AND P3, PT, R15.reuse, RZ, PT ;  /* 0x000000ff0f00720c */ /* 0x040fe40003f65270 */
[----:B------:R-:W-:Y:S02]  /*54f0*/  LOP3.LUT R16, R16, 0x7fffff, RZ, 0xc0, !PT ;  /* 0x007fffff10107812 */ /* 0x000fe400078ec0ff */
[----:B------:R-:W-:Y:S02]  /*5500*/  ISETP.NE.AND P1, PT, R15, RZ, PT ;  /* 0x000000ff0f00720c */ /* 0x000fe40003f25270 */
[----:B------:R-:W-:-:S02]  /*5510*/  LOP3.LUT R25, R16, 0x800000, RZ, 0xfc, !PT ;  /* 0x0080000010197812 */ /* 0x000fc400078efcff */
[----:B------:R-:W-:Y:S02]  /*5520*/  IADD3 R15, PT, PT, -R15, RZ, RZ ;  /* 0x000000ff0f0f7210 */ /* 0x000fe40007ffe1ff */
[----:B------:R-:W-:Y:S02]  /*5530*/  SHF.L.U32 R12, R25, R12, RZ ;  /* 0x0000000c190c7219 */ /* 0x000fe400000006ff */
[----:B------:R-:W-:Y:S02]  /*5540*/  FSETP.NEU.FTZ.AND P0, PT, R23, R4, PT ;  /* 0x000000041700720b */ /* 0x000fe40003f1d000 */
[----:B------:R-:W-:Y:S02]  /*5550*/  SEL R4, R15, RZ, P3 ;  /* 0x000000ff0f047207 */ /* 0x000fe40001800000 */
[----:B------:R-:W-:Y:S02]  /*5560*/  ISETP.NE.AND P1, PT, R12, RZ, P1 ;  /* 0x000000ff0c00720c */ /* 0x000fe40000f25270 */
[----:B------:R-:W-:-:S02]  /*5570*/  SHF.R.U32.HI R4, RZ, R4, R25 ;  /* 0x00000004ff047219 */ /* 0x000fc40000011619 */
[----:B------:R-:W-:Y:S02]  /*5580*/  PLOP3.LUT P0, PT, P0, P1, PT, 0xf8, 0x8f ;  /* 0x00000000008f781c */ /* 0x000fe40000703f70 */
[----:B------:R-:W-:Y:S02]  /*5590*/  SHF.R.U32.HI R15, RZ, 0x1, R4 ;  /* 0x00000001ff0f7819 */ /* 0x000fe40000011604 */
[----:B------:R-:W-:-:S04]  /*55a0*/  SEL R12, RZ, 0x1, !P0 ;  /* 0x00000001ff0c7807 */ /* 0x000fc80004000000 */
[----:B------:R-:W-:-:S04]  /*55b0*/  LOP3.LUT R23, R12, 0x1, R15, 0xf8, !PT ;  /* 0x000000010c177812 */ /* 0x000fc800078ef80f */
[----:B------:R-:W-:-:S04]  /*55c0*/  LOP3.LUT R4, R23, R4, RZ, 0xc0, !PT ;  /* 0x0000000417047212 */ /* 0x000fc800078ec0ff */
[----:B------:R-:W-:-:S04]  /*55d0*/  IADD3 R15, PT, PT, R15, R4, RZ ;  /* 0x000000040f0f7210 */ /* 0x000fc80007ffe0ff */
[----:B------:R-:W-:Y:S01]  /*55e0*/  LOP3.LUT R14, R15, R14, RZ, 0xfc, !PT ;  /* 0x0000000e0f0e7212 */ /* 0x000fe200078efcff */
[----:B------:R-:W-:Y:S06]  /*55f0*/  BRA `(.L_x_115) ;  /* 0x0000000000107947 */ /* 0x000fec0003800000 */
.L_x_114:
[----:B------:R-:W-:-:S04]  /*5600*/  LOP3.LUT R14, R14, 0x80000000, RZ, 0xc0, !PT ;  /* 0x800000000e0e7812 */ /* 0x000fc800078ec0ff */
[----:B------:R-:W-:Y:S01]  /*5610*/  LOP3.LUT R14, R14, 0x7f800000, RZ, 0xfc, !PT ;  /* 0x7f8000000e0e7812 */ /* 0x000fe200078efcff */
[----:B------:R-:W-:Y:S06]  /*5620*/  BRA `(.L_x_115) ;  /* 0x0000000000047947 */ /* 0x000fec0003800000 */
.L_x_113:
[----:B------:R-:W-:-:S07]  /*5630*/  IMAD R14, R24, 0x800000, R14 ;  /* 0x00800000180e7824 */ /* 0x000fce00078e020e */
.L_x_115:
[----:B------:R-:W-:Y:S05]  /*5640*/  BSYNC.RECONVERGENT B2 ;  /* 0x0000000000027941 */ /* 0x000fea0003800200 */
.L_x_112:
[----:B------:R-:W-:Y:S05]  /*5650*/  BRA `(.L_x_116) ;  /* 0x0000000000207947 */ /* 0x000fea0003800000 */
.L_x_111:
[----:B------:R-:W-:-:S04]  /*5660*/  LOP3.LUT R4, R16, 0x80000000, R4, 0x48, !PT ;  /* 0x8000000010047812 */ /* 0x000fc800078e4804 */
[----:B------:R-:W-:Y:S01]  /*5670*/  LOP3.LUT R14, R4, 0x7f800000, RZ, 0xfc, !PT ;  /* 0x7f800000040e7812 */ /* 0x000fe200078efcff */
[----:B------:R-:W-:Y:S06]  /*5680*/  BRA `(.L_x_116) ;  /* 0x0000000000147947 */ /* 0x000fec0003800000 */
.L_x_110:
[----:B------:R-:W-:Y:S01]  /*5690*/  LOP3.LUT R14, R16, 0x80000000, R4, 0x48, !PT ;  /* 0x80000000100e7812 */ /* 0x000fe200078e4804 */
[----:B------:R-:W-:Y:S06]  /*56a0*/  BRA `(.L_x_116) ;  /* 0x00000000000c7947 */ /* 0x000fec0003800000 */
.L_x_109:
[----:B------:R-:W0:Y:S01]  /*56b0*/  MUFU.RSQ R14, -QNAN ;  /* 0xffc00000000e7908 */ /* 0x000e220000001400 */
[----:B------:R-:W-:Y:S05]  /*56c0*/  BRA `(.L_x_116) ;  /* 0x0000000000047947 */ /* 0x000fea0003800000 */
.L_x_108:
[----:B------:R-:W-:-:S07]  /*56d0*/  FADD.FTZ R14, R4, R16 ;  /* 0x00000010040e7221 */ /* 0x000fce0000010000 */
.L_x_116:
[----:B------:R-:W-:Y:S05]  /*56e0*/  BSYNC.RECONVERGENT B1 ;  /* 0x0000000000017941 */ /* 0x000fea0003800200 */
.L_x_106:
[----:B------:R-:W-:Y:S01]  /*56f0*/  MOV R12, R13 ;  /* 0x0000000d000c7202 */ /* 0x000fe20000000f00 */
[----:B------:R-:W-:-:S04]  /*5700*/  HFMA2 R13, -RZ, RZ, 0, 0 ;  /* 0x00000000ff0d7431 */ /* 0x000fc800000001ff */
[----:B0-----:R-:W-:Y:S05]  /*5710*/  RET.REL.NODEC R12 `(_Z14value_to_spectiP5block) ;  /* 0xffffffa80c387950 */ /* 0x001fea0003c3ffff */
.L_x_117:
        /* <DEDUP_REMOVED lines=14> */
.L_x_122:


//--------------------- .text._Z14spect_to_valueiP5block --------------------------
	.section	.text._Z14spect_to_valueiP5block,"ax",@progbits
	.align	128
        .global         _Z14spect_to_valueiP5block
        .type           _Z14spect_to_valueiP5block,@function
        .size           _Z14spect_to_valueiP5block,(.L_x_126 - _Z14spect_to_valueiP5block)
        .other          _Z14spect_to_valueiP5block,@"STO_CUDA_ENTRY STV_DEFAULT"
_Z14spect_to_valueiP5block:
.text._Z14spect_to_valueiP5block:
[----:B------:R-:W-:Y:S01]  /*0000*/  LDC R1, c[0x0][0x37c] ;  /* 0x0000df00ff017b82 */ /* 0x000fe20000000800 */
[----:B------:R-:W0:Y:S07]  /*0010*/  S2R R5, SR_CTAID.X ;  /* 0x0000000000057919 */ /* 0x000e2e0000002500 */
[----:B------:R-:W0:Y:S01]  /*0020*/  LDC.64 R2, c[0x0][0x388] ;  /* 0x0000e200ff027b82 */ /* 0x000e220000000a00 */
[----:B------:R-:W1:Y:S01]  /*0030*/  LDCU.64 UR4, c[0x0][0x358] ;  /* 0x00006b00ff0477ac */ /* 0x000e620008000a00 */
[----:B------:R-:W2:Y:S01]  /*0040*/  S2R R7, SR_CTAID.Y ;  /* 0x0000000000077919 */ /* 0x000ea20000002600 */
[----:B------:R-:W3:Y:S05]  /*0050*/  S2R R9, SR_TID.X ;  /* 0x0000000000097919 */ /* 0x000eea0000002100 */
[----:B------:R-:W4:Y:S01]  /*0060*/  LDC R13, c[0x0][0x380] ;  /* 0x0000e000ff0d7b82 */ /* 0x000f220000000800 */
[----:B------:R-:W5:Y:S01]  /*0070*/  S2R R11, SR_TID.Y ;  /* 0x00000000000b7919 */ /* 0x000f620000002200 */
[----:B0-----:R-:W-:-:S04]  /*0080*/  IMAD.WIDE.U32 R2, R5, 0x203a0, R2 ;  /* 0x000203a005027825 */ /* 0x001fc800078e0002 */
[----:B--2---:R-:W-:-:S04]  /*0090*/  IMAD.WIDE.U32 R2, R7, 0x3390, R2 ;  /* 0x0000339007027825 */ /* 0x004fc800078e0002 */
[----:B---3--:R-:W-:-:S04]  /*00a0*/  IMAD.WIDE.U32 R6, R9, 0x20, R2 ;  /* 0x0000002009067825 */ /* 0x008fc800078e0002 */
[----:B----4-:R-:W-:-:S04]  /*00b0*/  IMAD.WIDE R8, R13, 0x60, R2 ;  /* 0x000000600d087825 */ /* 0x010fc800078e0202 */
[----:B-----5:R-:W-:-:S05]  /*00c0*/  IMAD.WIDE.U32 R6, R11, 0x4, R6 ;  /* 0x000000040b067825 */ /* 0x020fca00078e0006 */
[----:B-1----:R-:W-:Y:S04]  /*00d0*/  STG.E desc[UR4][R6.64+0x150], RZ ;  /* 0x000150ff06007986 */ /* 0x002fe8000c101904 */
[----:B------:R-:W-:Y:S04]  /*00e0*/  STG.E desc[UR4][R6.64+0x550], RZ ;  /* 0x000550ff06007986 */ /* 0x000fe8000c101904 */
        /* <DEDUP_REMOVED lines=10> */
[----:B------:R-:W2:Y:S04]  /*0190*/  LDG.E R0, desc[UR4][R6.64+0xd50] ;  /* 0x000d500406007981 */ /* 0x000ea8000c1e1900 */
[----:B------:R-:W2:Y:S04]  /*01a0*/  LDG.E R3, desc[UR4][R8.64+0x30] ;  /* 0x0000300408037981 */ /* 0x000ea8000c1e1900 */
        /* <DEDUP_REMOVED lines=12> */
[----:B--2---:R-:W-:-:S05]  /*0270*/  FFMA R5, R3, R0, RZ ;  /* 0x0000000003057223 */ /* 0x004fca00000000ff */
[----:B------:R0:W-:Y:S04]  /*0280*/  STG.E desc[UR4][R6.64+0x150], R5 ;  /* 0x0001500506007986 */ /* 0x0001e8000c101904 */
[----:B------:R-:W3:Y:S02]  /*0290*/  LDG.E R3, desc[UR4][R8.64+0x30] ;  /* 0x0000300408037981 */ /* 0x000ee4000c1e1900 */
[----:B---3--:R-:W-:Y:S02]  /*02a0*/  FFMA R10, R3, R2, RZ ;  /* 0x00000002030a7223 */ /* 0x008fe400000000ff */
[----:B------:R-:W2:Y:S04]  /*02b0*/  LDG.E R3, desc[UR4][R6.64+0x1950] ;  /* 0x0019500406037981 */ /* 0x000ea8000c1e1900 */
[----:B------:R1:W-:Y:S04]  /*02c0*/  STG.E desc[UR4][R6.64+0x550], R10 ;  /* 0x0005500a06007986 */ /* 0x0003e8000c101904 */
[----:B------:R-:W2:Y:S02]  /*02d0*/  LDG.E R4, desc[UR4][R8.64+0x30] ;  /* 0x0000300408047981 */ /* 0x000ea4000c1e1900 */
[----:B--2---:R-:W-:-:S05]  /*02e0*/  FFMA R11, R4, R3, RZ ;  /* 0x00000003040b7223 */ /* 0x004fca00000000ff */
[----:B------:R2:W-:Y:S04]  /*02f0*/  STG.E desc[UR4][R6.64+0x950], R11 ;  /* 0x0009500b06007986 */ /* 0x0005e8000c101904 */
[----:B------:R-:W4:Y:S02]  /*0300*/  LDG.E R4, desc[UR4][R8.64+0x34] ;  /* 0x0000340408047981 */ /* 0x000f24000c1e1900 */
[----:B----4-:R-:W-:-:S05]  /*0310*/  FFMA R4, R4, R22, R5 ;  /* 0x0000001604047223 */ /* 0x010fca0000000005 */
[----:B------:R3:W-:Y:S04]  /*0320*/  STG.E desc[UR4][R6.64+0x150], R4 ;  /* 0x0001500406007986 */ /* 0x0007e8000c101904 */
[----:B0-----:R-:W5:Y:S02]  /*0330*/  LDG.E R5, desc[UR4][R8.64+0x34] ;  /* 0x0000340408057981 */ /* 0x001f64000c1e1900 */
[----:B-----5:R-:W-:-:S05]  /*0340*/  FFMA R5, R5, R21, R10 ;  /* 0x0000001505057223 */ /* 0x020fca000000000a */
[----:B------:R0:W-:Y:S04]  /*0350*/  STG.E desc[UR4][R6.64+0x550], R5 ;  /* 0x0005500506007986 */ /* 0x0001e8000c101904 */
[----:B-1----:R-:W4:Y:S02]  /*0360*/  LDG.E R10, desc[UR4][R8.64+0x34] ;  /* 0x00003404080a7981 */ /* 0x002f24000c1e1900 */
[----:B----4-:R-:W-:-:S05]  /*0370*/  FFMA R10, R10, R20, R11 ;  /* 0x000000140a0a7223 */ /* 0x010fca000000000b */
[----:B------:R1:W-:Y:S04]  /*0380*/  STG.E desc[UR4][R6.64+0x950], R10 ;  /* 0x0009500a06007986 */ /* 0x0003e8000c101904 */
[----:B--2---:R-:W2:Y:S02]  /*0390*/  LDG.E R11, desc[UR4][R8.64+0x38] ;  /* 0x00003804080b7981 */ /* 0x004ea4000c1e1900 */
[----:B--2---:R-:W-:-:S05]  /*03a0*/  FFMA R11, R11, R19, R4 ;  /* 0x000000130b0b7223 */ /* 0x004fca0000000004 */
[----:B------:R2:W-:Y:S04]  /*03b0*/  STG.E desc[UR4][R6.64+0x150], R11 ;  /* 0x0001500b06007986 */ /* 0x0005e8000c101904 */
[----:B---3--:R-:W3:Y:S02]  /*03c0*/  LDG.E R4, desc[UR4][R8.64+0x38] ;  /* 0x0000380408047981 */ /* 0x008ee4000c1e1900 */
[----:B---3--:R-:W-:-:S05]  /*03d0*/  FFMA R4, R4, R18, R5 ;  /* 0x0000001204047223 */ /* 0x008fca0000000005 */
[----:B------:R3:W-:Y:S04]  /*03e0*/  STG.E desc[UR4][R6.64+0x550], R4 ;  /* 0x0005500406007986 */ /* 0x0007e8000c101904 */
[----:B0-----:R-:W4:Y:S02]  /*03f0*/  LDG.E R5, desc[UR4][R8.64+0x38] ;  /* 0x0000380408057981 */ /* 0x001f24000c1e1900 */
[----:B----4-:R-:W-:-:S05]  /*0400*/  FFMA R5, R5, R17, R10 ;  /* 0x0000001105057223 */ /* 0x010fca000000000a */
        /* <DEDUP_REMOVED lines=14> */
[----:B----4-:R-:W-:Y:S02]  /*04f0*/  FFMA R24, R10, R12, R11 ;  /* 0x0000000c0a187223 */ /* 0x010fe4000000000b */
[----:B--2---:R-:W2:Y:S04]  /*0500*/  LDG.E R11, desc[UR4][R6.64+0x1d50] ;  /* 0x001d5004060b7981 */ /* 0x004ea8000c1e1900 */
[----:B------:R1:W-:Y:S04]  /*0510*/  STG.E desc[UR4][R6.64+0x550], R24 ;  /* 0x0005501806007986 */ /* 0x0003e8000c101904 */
[----:B------:R-:W2:Y:S04]  /*0520*/  LDG.E R23, desc[UR4][R8.64+0x40] ;  /* 0x0000400408177981 */ /* 0x000ea8000c1e1900 */
[----:B------:R-:W4:Y:S01]  /*0530*/  LDG.E R10, desc[UR4][R6.64+0x1250] ;  /* 0x00125004060a7981 */ /* 0x000f22000c1e1900 */
[----:B--2---:R-:W-:-:S05]  /*0540*/  FFMA R23, R23, R11, R4 ;  /* 0x0000000b17177223 */ /* 0x004fca0000000004 */
[----:B------:R2:W-:Y:S04]  /*0550*/  STG.E desc[UR4][R6.64+0x950], R23 ;  /* 0x0009501706007986 */ /* 0x0005e8000c101904 */
[----:B---3--:R-:W4:Y:S02]  /*0560*/  LDG.E R4, desc[UR4][R8.64+0x44] ;  /* 0x0000440408047981 */ /* 0x008f24000c1e1900 */
[----:B----4-:R-:W-:Y:S02]  /*0570*/  FFMA R25, R4, R10, R5 ;  /* 0x0000000a04197223 */ /* 0x010fe40000000005 */
[----:B0-----:R-:W3:Y:S04]  /*0580*/  LDG.E R5, desc[UR4][R6.64+0x1850] ;  /* 0x0018500406057981 */ /* 0x001ee8000c1e1900 */
[----:B------:R0:W-:Y:S04]  /*0590*/  STG.E desc[UR4][R6.64+0x150], R25 ;  /* 0x0001501906007986 */ /* 0x0001e8000c101904 */
[----:B------:R-:W3:Y:S04]  /*05a0*/  LDG.E R27, desc[UR4][R8.64+0x44] ;  /* 0x00004404081b7981 */ /* 0x000ee8000c1e1900 */
[----:B------:R-:W4:Y:S01]  /*05b0*/  LDG.E R4, desc[UR4][R6.64+0x1e50] ;  /* 0x001e500406047981 */ /* 0x000f22000c1e1900 */
[----:B---3--:R-:W-:-:S05]  /*05c0*/  FFMA R27, R27, R5, R24 ;  /* 0x000000051b1b7223 */ /* 0x008fca0000000018 */
[----:B------:R-:W-:Y:S04]  /*05d0*/  STG.E desc[UR4][R6.64+0x550], R27 ;  /* 0x0005501b06007986 */ /* 0x000fe8000c101904 */
[----:B-1----:R-:W4:Y:S02]  /*05e0*/  LDG.E R24, desc[UR4][R8.64+0x44] ;  /* 0x0000440408187981 */ /* 0x002f24000c1e1900 */
[----:B----4-:R-:W-:-:S05]  /*05f0*/  FFMA R29, R24, R4, R23 ;  /* 0x00000004181d7223 */ /* 0x010fca0000000017 */
[----:B------:R-:W-:Y:S04]  /*0600*/  STG.E desc[UR4][R6.64+0x950], R29 ;  /* 0x0009501d06007986 */ /* 0x000fe8000c101904 */
[----:B--2---:R-:W2:Y:S02]  /*0610*/  LDG.E R23, desc[UR4][R8.64+0x48] ;  /* 0x0000480408177981 */ /* 0x004ea4000c1e1900 */
[----:B--2---:R-:W-:-:S05]  /*0620*/  FFMA R26, R0, R23, RZ ;  /* 0x00000017001a7223 */ /* 0x004fca00000000ff */
[----:B------:R1:W-:Y:S04]  /*0630*/  STG.E desc[UR4][R6.64+0x250], R26 ;  /* 0x0002501a06007986 */ /* 0x0003e8000c101904 */
[----:B------:R-:W2:Y:S02]  /*0640*/  LDG.E R23, desc[UR4][R8.64+0x48] ;  /* 0x0000480408177981 */ /* 0x000ea4000c1e1900 */
[----:B--2---:R-:W-:-:S05]  /*0650*/  FFMA R28, R2, R23, RZ ;  /* 0x00000017021c7223 */ /* 0x004fca00000000ff */
[----:B------:R-:W-:Y:S04]  /*0660*/  STG.E desc[UR4][R6.64+0x650], R28 ;  /* 0x0006501c06007986 */ /* 0x000fe8000c101904 */
[----:B------:R-:W2:Y:S02]  /*0670*/  LDG.E R24, desc[UR4][R8.64+0x48] ;  /* 0x0000480408187981 */ /* 0x000ea4000c1e1900 */
[----:B--2---:R-:W-:-:S05]  /*0680*/  FFMA R23, R3, R24, RZ ;  /* 0x0000001803177223 */ /* 0x004fca00000000ff */
[----:B------:R2:W-:Y:S04]  /*0690*/  STG.E desc[UR4][R6.64+0xa50], R23 ;  /* 0x000a501706007986 */ /* 0x0005e8000c101904 */
[----:B0-----:R-:W3:Y:S02]  /*06a0*/  LDG.E R25, desc[UR4][R8.64+0x4c] ;  /* 0x00004c0408197981 */ /* 0x001ee4000c1e1900 */
[----:B---3--:R-:W-:-:S05]  /*06b0*/  FFMA R24, R22, R25, R26 ;  /* 0x0000001916187223 */ /* 0x008fca000000001a */
[----:B------:R0:W-:Y:S04]  /*06c0*/  STG.E desc[UR4][R6.64+0x250], R24 ;  /* 0x0002501806007986 */ /* 0x0001e8000c101904 */
[----:B------:R-:W3:Y:S02]  /*06d0*/  LDG.E R25, desc[UR4][R8.64+0x4c] ;  /* 0x00004c0408197981 */ /* 0x000ee4000c1e1900 */
[----:B---3--:R-:W-:-:S05]  /*06e0*/  FFMA R25, R21, R25, R28 ;  /* 0x0000001915197223 */ /* 0x008fca000000001c */
[----:B------:R3:W-:Y:S04]  /*06f0*/  STG.E desc[UR4][R6.64+0x650], R25 ;  /* 0x0006501906007986 */ /* 0x0007e8000c101904 */
[----:B-1----:R-:W4:Y:S02]  /*0700*/  LDG.E R26, desc[UR4][R8.64+0x4c] ;  /* 0x00004c04081a7981 */ /* 0x002f24000c1e1900 */
[----:B----4-:R-:W-:-:S05]  /*0710*/  FFMA R26, R20, R26, R23 ;  /* 0x0000001a141a7223 */ /* 0x010fca0000000017 */
[----:B------:R1:W-:Y:S04]  /*0720*/  STG.E desc[UR4][R6.64+0xa50], R26 ;  /* 0x000a501a06007986 */ /* 0x0003e8000c101904 */
[----:B------:R-:W2:Y:S02]  /*0730*/  LDG.E R27, desc[UR4][R8.64+0x50] ;  /* 0x00005004081b7981 */ /* 0x000ea4000c1e1900 */
[----:B--2---:R-:W-:-:S05]  /*0740*/  FFMA R23, R19, R27, R24 ;  /* 0x0000001b13177223 */ /* 0x004fca0000000018 */
[----:B------:R2:W-:Y:S04]  /*0750*/  STG.E desc[UR4][R6.64+0x250], R23 ;  /* 0x0002501706007986 */ /* 0x0005e8000c101904 */
[----:B------:R-:W0:Y:S02]  /*0760*/  LDG.E R27, desc[UR4][R8.64+0x50] ;  /* 0x00005004081b7981 */ /* 0x000e24000c1e1900 */
[----:B0-----:R-:W-:-:S05]  /*0770*/  FFMA R24, R18, R27, R25 ;  /* 0x0000001b12187223 */ /* 0x001fca0000000019 */
[----:B------:R0:W-:Y:S04]  /*0780*/  STG.E desc[UR4][R6.64+0x650], R24 ;  /* 0x0006501806007986 */ /* 0x0001e8000c101904 */
[----:B------:R-:W3:Y:S02]  /*0790*/  LDG.E R27, desc[UR4][R8.64+0x50] ;  /* 0x00005004081b7981 */ /* 0x000ee4000c1e1900 */
[----:B---3--:R-:W-:-:S05]  /*07a0*/  FFMA R25, R17, R27, R26 ;  /* 0x0000001b11197223 */ /* 0x008fca000000001a */
[----:B------:R3:W-:Y:S04]  /*07b0*/  STG.E desc[UR4][R6.64+0xa50], R25 ;  /* 0x000a501906007986 */ /* 0x0007e8000c101904 */
[----:B------:R-:W1:Y:S02]  /*07c0*/  LDG.E R27, desc[UR4][R8.64+0x54] ;  /* 0x00005404081b7981 */ /* 0x000e64000c1e1900 */
[----:B-1----:R-:W-:-:S05]  /*07d0*/  FFMA R26, R16, R27, R23 ;  /* 0x0000001b101a7223 */ /* 0x002fca0000000017 */
        /* <DEDUP_REMOVED lines=16> */
[----:B------:R-:W4:Y:S02]  /*08e0*/  LDG.E R27, desc[UR4][R8.64+0x5c] ;  /* 0x00005c04081b7981 */ /* 0x000f24000c1e1900 */
[----:B----4-:R-:W-:-:S05]  /*08f0*/  FFMA R27, R10, R27, R25 ;  /* 0x0000001b0a1b7223 */ /* 0x010fca0000000019 */
[----:B------:R-:W-:Y:S04]  /*0900*/  STG.E desc[UR4][R6.64+0x250], R27 ;  /* 0x0002501b06007986 */ /* 0x000fe8000c101904 */
[----:B0-----:R-:W3:Y:S02]  /*0910*/  LDG.E R24, desc[UR4][R8.64+0x5c] ;  /* 0x00005c0408187981 */ /* 0x001ee4000c1e1900 */
[----:B---3--:R-:W-:-:S05]  /*0920*/  FFMA R25, R5, R24, R26 ;  /* 0x0000001805197223 */ /* 0x008fca000000001a */
[----:B------:R0:W-:Y:S04]  /*0930*/  STG.E desc[UR4][R6.64+0x650], R25 ;  /* 0x0006501906007986 */ /* 0x0001e8000c101904 */
[----:B------:R-:W3:Y:S02]  /*0940*/  LDG.E R24, desc[UR4][R8.64+0x5c] ;  /* 0x00005c0408187981 */ /* 0x000ee4000c1e1900 */
[----:B---3--:R-:W-:-:S05]  /*0950*/  FFMA R29, R4, R24, R23 ;  /* 0x00000018041d7223 */ /* 0x008fca0000000017 */
[----:B------:R-:W-:Y:S04]  /*0960*/  STG.E desc[UR4][R6.64+0xa50], R29 ;  /* 0x000a501d06007986 */ /* 0x000fe8000c101904 */
[----:B------:R-:W1:Y:S02]  /*0970*/  LDG.E R24, desc[UR4][R8.64+0x60] ;  /* 0x0000600408187981 */ /* 0x000e64000c1e1900 */
[----:B-1----:R-:W-:-:S05]  /*0980*/  FFMA R26, R0, R24, RZ ;  /* 0x00000018001a7223 */ /* 0x002fca00000000ff */
[----:B------:R1:W-:Y:S04]  /*0990*/  STG.E desc[UR4][R6.64+0x350], R26 ;  /* 0x0003501a06007986 */ /* 0x0003e8000c101904 */
[----:B--2---:R-:W2:Y:S02]  /*09a0*/  LDG.E R23, desc[UR4][R8.64+0x60] ;  /* 0x0000600408177981 */ /* 0x004ea4000c1e1900 */
        /* <DEDUP_REMOVED lines=37> */
[----:B------:R-:W-:Y:S04]  /*0c00*/  STG.E desc[UR4][R6.64+0x750], R26 ;  /* 0x0007501a06007986 */ /* 0x000fe8000c101904 */
[----:B------:R-:W2:Y:S02]  /*0c10*/  LDG.E R27, desc[UR4][R8.64+0x70] ;  /* 0x00007004081b7981 */ /* 0x000ea4000c1e1900 */
[----:B--2---:R-:W-:-:S05]  /*0c20*/  FFMA R23, R11, R27, R24 ;  /* 0x0000001b0b177223 */ /* 0x004fca0000000018 */
[----:B------:R1:W-:Y:S04]  /*0c30*/  STG.E desc[UR4][R6.64+0xb50], R23 ;  /* 0x000b501706007986 */ /* 0x0003e8000c101904 */
[----:B------:R-:W2:Y:S02]  /*0c40*/  LDG.E R27, desc[UR4][R8.64+0x74] ;  /* 0x00007404081b7981 */ /* 0x000ea4000c1e1900 */
[----:B--2---:R-:W-:-:S05]  /*0c50*/  FFMA R27, R10, R27, R25 ;  /* 0x0000001b0a1b7223 */ /* 0x004fca0000000019 */
[----:B------:R-:W-:Y:S04]  /*0c60*/  STG.E desc[UR4][R6.64+0x350], R27 ;  /* 0x0003501b06007986 */ /* 0x000fe8000c101904 */
[----:B0-----:R-:W3:Y:S02]  /*0c70*/  LDG.E R24, desc[UR4][R8.64+0x74] ;  /* 0x0000740408187981 */ /* 0x001ee4000c1e1900 */
[----:B---3--:R-:W-:-:S05]  /*0c80*/  FFMA R25, R5, R24, R26 ;  /* 0x0000001805197223 */ /* 0x008fca000000001a */
[----:B------:R-:W-:Y:S04]  /*0c90*/  STG.E desc[UR4][R6.64+0x750], R25 ;  /* 0x0007501906007986 */ /* 0x000fe8000c101904 */
[----:B------:R-:W2:Y:S02]  /*0ca0*/  LDG.E R24, desc[UR4][R8.64+0x74] ;  /* 0x0000740408187981 */ /* 0x000ea4000c1e1900 */
[----:B--2---:R-:W-:-:S05]  /*0cb0*/  FFMA R29, R4, R24, R23 ;  /* 0x00000018041d7223 */ /* 0x004fca0000000017 */
[----:B------:R-:W-:Y:S04]  /*0cc0*/  STG.E desc[UR4][R6.64+0xb50], R29 ;  /* 0x000b501d06007986 */ /* 0x000fe8000c101904 */
[----:B------:R-:W1:Y:S02]  /*0cd0*/  LDG.E R24, desc[UR4][R8.64+0x78] ;  /* 0x0000780408187981 */ /* 0x000e64000c1e1900 */
[----:B-1----:R-:W-:-:S05]  /*0ce0*/  FFMA R23, R0, R24, RZ ;  /* 0x0000001800177223 */ /* 0x002fca00000000ff */
[----:B------:R-:W-:Y:S04]  /*0cf0*/  STG.E desc[UR4][R6.64+0x450], R23 ;  /* 0x0004501706007986 */ /* 0x000fe8000c101904 */
[----:B------:R-:W2:Y:S02]  /*0d00*/  LDG.E R0, desc[UR4][R8.64+0x78] ;  /* 0x0000780408007981 */ /* 0x000ea4000c1e1900 */
[----:B--2---:R-:W-:-:S05]  /*0d10*/  FFMA R0, R2, R0, RZ ;  /* 0x0000000002007223 */ /* 0x004fca00000000ff */
[----:B------:R0:W-:Y:S04]  /*0d20*/  STG.E desc[UR4][R6.64+0x850], R0 ;  /* 0x0008500006007986 */ /* 0x0001e8000c101904 */
[----:B------:R-:W2:Y:S02]  /*0d30*/  LDG.E R2, desc[UR4][R8.64+0x78] ;  /* 0x0000780408027981 */ /* 0x000ea4000c1e1900 */
[----:B--2---:R-:W-:-:S05]  /*0d40*/  FFMA R3, R3, R2, RZ ;  /* 0x0000000203037223 */ /* 0x004fca00000000ff */
[----:B------:R-:W-:Y:S04]  /*0d50*/  STG.E desc[UR4][R6.64+0xc50], R3 ;  /* 0x000c500306007986 */ /* 0x000fe8000c101904 */
[----:B------:R-:W2:Y:S02]  /*0d60*/  LDG.E R2, desc[UR4][R8.64+0x7c] ;  /* 0x00007c0408027981 */ /* 0x000ea4000c1e1900 */
[----:B--2---:R-:W-:-:S05]  /*0d70*/  FFMA R2, R22, R2, R23 ;  /* 0x0000000216027223 */ /* 0x004fca0000000017 */
[----:B------:R1:W-:Y:S04]  /*0d80*/  STG.E desc[UR4][R6.64+0x450], R2 ;  /* 0x0004500206007986 */ /* 0x0003e8000c101904 */
[----:B------:R-:W2:Y:S02]  /*0d90*/  LDG.E R22, desc[UR4][R8.64+0x7c] ;  /* 0x00007c0408167981 */ /* 0x000ea4000c1e1900 */
[----:B--2---:R-:W-:-:S05]  /*0da0*/  FFMA R21, R21, R22, R0 ;  /* 0x0000001615157223 */ /* 0x004fca0000000000 */
[----:B------:R-:W-:Y:S04]  /*0db0*/  STG.E desc[UR4][R6.64+0x850], R21 ;  /* 0x0008501506007986 */ /* 0x000fe8000c101904 */
[----:B------:R-:W2:Y:S02]  /*0dc0*/  LDG.E R22, desc[UR4][R8.64+0x7c] ;  /* 0x00007c0408167981 */ /* 0x000ea4000c1e1900 */
[----:B--2---:R-:W-:-:S05]  /*0dd0*/  FFMA R22, R20, R22, R3 ;  /* 0x0000001614167223 */ /* 0x004fca0000000003 */
[----:B------:R-:W-:Y:S04]  /*0de0*/  STG.E desc[UR4][R6.64+0xc50], R22 ;  /* 0x000c501606007986 */ /* 0x000fe8000c101904 */
[----:B0-----:R-:W2:Y:S02]  /*0df0*/  LDG.E R0, desc[UR4][R8.64+0x80] ;  /* 0x0000800408007981 */ /* 0x001ea4000c1e1900 */
[----:B--2---:R-:W-:-:S05]  /*0e00*/  FFMA R19, R19, R0, R2 ;  /* 0x0000000013137223 */ /* 0x004fca0000000002 */
[----:B------:R-:W-:Y:S04]  /*0e10*/  STG.E desc[UR4][R6.64+0x450], R19 ;  /* 0x0004501306007986 */ /* 0x000fe8000c101904 */
[----:B------:R-:W2:Y:S02]  /*0e20*/  LDG.E R0, desc[UR4][R8.64+0x80] ;  /* 0x0000800408007981 */ /* 0x000ea4000c1e1900 */
[----:B--2---:R-:W-:-:S05]  /*0e30*/  FFMA R0, R18, R0, R21 ;  /* 0x0000000012007223 */ /* 0x004fca0000000015 */
[----:B------:R0:W-:Y:S04]  /*0e40*/  STG.E desc[UR4][R6.64+0x850], R0 ;  /* 0x0008500006007986 */ /* 0x0001e8000c101904 */
[----:B-1----:R-:W2:Y:S02]  /*0e50*/  LDG.E R2, desc[UR4][R8.64+0x80] ;  /* 0x0000800408027981 */ /* 0x002ea4000c1e1900 */
[----:B--2---:R-:W-:-:S05]  /*0e60*/  FFMA R17, R17, R2, R22 ;  /* 0x0000000211117223 */ /* 0x004fca0000000016 */
[----:B------:R-:W-:Y:S04]  /*0e70*/  STG.E desc[UR4][R6.64+0xc50], R17 ;  /* 0x000c501106007986 */ /* 0x000fe8000c101904 */
[----:B------:R-:W2:Y:S02]  /*0e80*/  LDG.E R2, desc[UR4][R8.64+0x84] ;  /* 0x0000840408027981 */ /* 0x000ea4000c1e1900 */
[----:B--2---:R-:W-:-:S05]  /*0e90*/  FFMA R2, R16, R2, R19 ;  /* 0x0000000210027223 */ /* 0x004fca0000000013 */
[----:B------:R1:W-:Y:S04]  /*0ea0*/  STG.E desc[UR4][R6.64+0x450], R2 ;  /* 0x0004500206007986 */ /* 0x0003e8000c101904 */
[----:B------:R-:W2:Y:S02]  /*0eb0*/  LDG.E R3, desc[UR4][R8.64+0x84] ;  /* 0x0000840408037981 */ /* 0x000ea4000c1e1900 */
[----:B--2---:R-:W-:-:S05]  /*0ec0*/  FFMA R3, R15, R3, R0 ;  /* 0x000000030f037223 */ /* 0x004fca0000000000 */
[----:B------:R2:W-:Y:S04]  /*0ed0*/  STG.E desc[UR4][R6.64+0x850], R3 ;  /* 0x0008500306007986 */ /* 0x0005e8000c101904 */
[----:B------:R-:W3:Y:S02]  /*0ee0*/  LDG.E R15, desc[UR4][R8.64+0x84] ;  /* 0x00008404080f7981 */ /* 0x000ee4000c1e1900 */
[----:B---3--:R-:W-:-:S05]  /*0ef0*/  FFMA R14, R14, R15, R17 ;  /* 0x0000000f0e0e7223 */ /* 0x008fca0000000011 */
[----:B------:R-:W-:Y:S04]  /*0f00*/  STG.E desc[UR4][R6.64+0xc50], R14 ;  /* 0x000c500e06007986 */ /* 0x000fe8000c101904 */
[----:B0-----:R-:W3:Y:S02]  /*0f10*/  LDG.E R0, desc[UR4][R8.64+0x88] ;  /* 0x0000880408007981 */ /* 0x001ee4000c1e1900 */
[----:B---3--:R-:W-:-:S05]  /*0f20*/  FFMA R13, R13, R0, R2 ;  /* 0x000000000d0d7223 */ /* 0x008fca0000000002 */
[----:B------:R0:W-:Y:S04]  /*0f30*/  STG.E desc[UR4][R6.64+0x450], R13 ;  /* 0x0004500d06007986 */ /* 0x0001e8000c101904 */
[----:B------:R-:W3:Y:S02]  /*0f40*/  LDG.E R0, desc[UR4][R8.64+0x88] ;  /* 0x0000880408007981 */ /* 0x000ee4000c1e1900 */
[----:B---3--:R-:W-:-:S05]  /*0f50*/  FFMA R0, R12, R0, R3 ;  /* 0x000000000c007223 */ /* 0x008fca0000000003 */
[----:B------:R-:W-:Y:S04]  /*0f60*/  STG.E desc[UR4][R6.64+0x850], R0 ;  /* 0x0008500006007986 */ /* 0x000fe8000c101904 */
[----:B-1----:R-:W3:Y:S02]  /*0f70*/  LDG.E R2, desc[UR4][R8.64+0x88] ;  /* 0x0000880408027981 */ /* 0x002ee4000c1e1900 */
[----:B---3--:R-:W-:-:S05]  /*0f80*/  FFMA R11, R11, R2, R14 ;  /* 0x000000020b0b7223 */ /* 0x008fca000000000e */
[----:B------:R-:W-:Y:S04]  /*0f90*/  STG.E desc[UR4][R6.64+0xc50], R11 ;  /* 0x000c500b06007986 */ /* 0x000fe8000c101904 */
[----:B------:R-:W2:Y:S02]  /*0fa0*/  LDG.E R2, desc[UR4][R8.64+0x8c] ;  /* 0x00008c0408027981 */ /* 0x000ea4000c1e1900 */
[----:B--2---:R-:W-:-:S05]  /*0fb0*/  FFMA R3, R10, R2, R13 ;  /* 0x000000020a037223 */ /* 0x004fca000000000d */
[----:B------:R-:W-:Y:S04]  /*0fc0*/  STG.E desc[UR4][R6.64+0x450], R3 ;  /* 0x0004500306007986 */ /* 0x000fe8000c101904 */
[----:B------:R-:W2:Y:S02]  /*0fd0*/  LDG.E R2, desc[UR4][R8.64+0x8c] ;  /* 0x00008c0408027981 */ /* 0x000ea4000c1e1900 */
[----:B--2---:R-:W-:-:S05]  /*0fe0*/  FFMA R5, R5, R2, R0 ;  /* 0x0000000205057223 */ /* 0x004fca0000000000 */
[----:B------:R-:W-:Y:S04]  /*0ff0*/  STG.E desc[UR4][R6.64+0x850], R5 ;  /* 0x0008500506007986 */ /* 0x000fe8000c101904 */
[----:B------:R-:W0:Y:S02]  /*1000*/  LDG.E R2, desc[UR4][R8.64+0x8c] ;  /* 0x00008c0408027981 */ /* 0x000e24000c1e1900 */
[----:B0-----:R-:W-:-:S05]  /*1010*/  FFMA R13, R4, R2, R11 ;  /* 0x00000002040d7223 */ /* 0x001fca000000000b */
[----:B------:R-:W-:Y:S01]  /*1020*/  STG.E desc[UR4][R6.64+0xc50], R13 ;  /* 0x000c500d06007986 */ /* 0x000fe2000c101904 */
[----:B------:R-:W-:Y:S05]  /*1030*/  EXIT ;  /* 0x000000000000794d */ /* 0x000fea0003800000 */
.L_x_118:
        /* <DEDUP_REMOVED lines=12> */
.L_x_126:


//--------------------- .nv.shared.reserved.0     --------------------------
	.section	.nv.shared.reserved.0,"aw",@nobits
	.weak		__nv_reservedSMEM_offset_0_alias
	.size		__nv_reservedSMEM_offset_0_alias, 0, 64
	.other		__nv_reservedSMEM_offset_0_alias,@"STO_CUDA_RESERVED_SHARED STV_DEFAULT"
__nv_reservedSMEM_offset_0_alias:
	.zero		0
	.zero		64


//--------------------- .nv.shared._Z14value_to_spectiP5block --------------------------
	.section	.nv.shared._Z14value_to_spectiP5block,"aw",@nobits
	.sectionflags	@""
	.align	4
.nv.shared._Z14value_to_spectiP5block:
	.zero		3072


//--------------------- .nv.constant0._Z12constructionP5block --------------------------
	.section	.nv.constant0._Z12constructionP5block,"a",@progbits
	.sectionflags	@""
	.align	4
.nv.constant0._Z12constructionP5block:
	.zero		904


//--------------------- .nv.constant0._Z2rkifP5block --------------------------
	.section	.nv.constant0._Z2rkifP5block,"a",@progbits
	.sectionflags	@""
	.align	4
.nv.constant0._Z2rkifP5block:
	.zero		912


//--------------------- .nv.constant0._Z14value_to_spectiP5block --------------------------
	.section	.nv.constant0._Z14value_to_spectiP5block,"a",@progbits
	.sectionflags	@""
	.align	4
.nv.constant0._Z14value_to_spectiP5block:
	.zero		912


//--------------------- .nv.constant0._Z14spect_to_valueiP5block --------------------------
	.section	.nv.constant0._Z14spect_to_valueiP5block,"a",@progbits
	.sectionflags	@""
	.align	4
.nv.constant0._Z14spect_to_valueiP5block:
	.zero		912


//--------------------- SYMBOLS --------------------------

	.type		.nv.reservedSmem.offset0,@object
	.size		.nv.reservedSmem.offset0,0x4
	.type		.nv.reservedSmem.cap,@object
	.size		.nv.reservedSmem.cap,0x4
